//
// Generated by NVIDIA NVVM Compiler
//
// Compiler Build ID: CL-36424714
// Cuda compilation tools, release 13.0, V13.0.88
// Based on NVVM 20.0.0
//

.version 9.0
.target sm_100
.address_size 64

	// .globl	_Z16search_min_driftPfPiPKfPKiS4_S4_
// _ZZ16search_min_driftPfPiPKfPKiS4_S4_E2sA has been demoted
// _ZZ16search_min_driftPfPiPKfPKiS4_S4_E2sI has been demoted

.visible .entry _Z16search_min_driftPfPiPKfPKiS4_S4_(
	.param .u64 .ptr .align 1 _Z16search_min_driftPfPiPKfPKiS4_S4__param_0,
	.param .u64 .ptr .align 1 _Z16search_min_driftPfPiPKfPKiS4_S4__param_1,
	.param .u64 .ptr .align 1 _Z16search_min_driftPfPiPKfPKiS4_S4__param_2,
	.param .u64 .ptr .align 1 _Z16search_min_driftPfPiPKfPKiS4_S4__param_3,
	.param .u64 .ptr .align 1 _Z16search_min_driftPfPiPKfPKiS4_S4__param_4,
	.param .u64 .ptr .align 1 _Z16search_min_driftPfPiPKfPKiS4_S4__param_5
)
{
	.reg .pred 	%p<71>;
	.reg .b32 	%r<188>;
	.reg .b32 	%f<323>;
	.reg .b64 	%rd<62>;
	// demoted variable
	.shared .align 4 .b8 _ZZ16search_min_driftPfPiPKfPKiS4_S4_E2sA[1440];
	// demoted variable
	.shared .align 4 .b8 _ZZ16search_min_driftPfPiPKfPKiS4_S4_E2sI[32];
	ld.param.u64 	%rd6, [_Z16search_min_driftPfPiPKfPKiS4_S4__param_2];
	ld.param.u64 	%rd7, [_Z16search_min_driftPfPiPKfPKiS4_S4__param_3];
	ld.param.u64 	%rd8, [_Z16search_min_driftPfPiPKfPKiS4_S4__param_4];
	ld.param.u64 	%rd9, [_Z16search_min_driftPfPiPKfPKiS4_S4__param_5];
	cvta.to.global.u64 	%rd1, %rd6;
	cvta.to.global.u64 	%rd10, %rd9;
	ld.global.u32 	%r1, [%rd10];
	ld.global.u32 	%r2, [%rd10+8];
	ld.global.u32 	%r3, [%rd10+12];
	ld.global.u32 	%r4, [%rd10+16];
	mov.u32 	%r5, %tid.x;
	mov.u32 	%r6, %ntid.x;
	setp.gt.u32 	%p1, %r5, 7;
	@%p1 bra 	$L__BB0_15;
	mov.u32 	%r87, %ctaid.x;
	mov.u32 	%r88, %ctaid.y;
	mov.u32 	%r89, %nctaid.x;
	mad.lo.s32 	%r90, %r88, %r89, %r87;
	shl.b32 	%r91, %r90, 3;
	add.s32 	%r92, %r91, %r5;
	rem.s32 	%r93, %r92, %r4;
	add.s32 	%r7, %r93, %r3;
	setp.lt.s32 	%p2, %r1, 1;
	@%p2 bra 	$L__BB0_14;
	mul.lo.s32 	%r8, %r7, %r1;
	shl.b32 	%r95, %r5, 2;
	mov.u32 	%r96, _ZZ16search_min_driftPfPiPKfPKiS4_S4_E2sA;
	add.s32 	%r9, %r96, %r95;
	and.b32  	%r10, %r1, 15;
	setp.lt.u32 	%p3, %r1, 16;
	mov.b32 	%r161, 0;
	@%p3 bra 	$L__BB0_5;
	and.b32  	%r161, %r1, 2147483632;
	mov.b32 	%r159, 0;
$L__BB0_4:
	.pragma "nounroll";
	add.s32 	%r98, %r159, %r8;
	mul.wide.s32 	%rd11, %r98, 4;
	add.s64 	%rd12, %rd1, %rd11;
	ld.global.f32 	%f81, [%rd12];
	shl.b32 	%r99, %r159, 5;
	add.s32 	%r100, %r9, %r99;
	st.shared.f32 	[%r100], %f81;
	ld.global.f32 	%f82, [%rd12+4];
	st.shared.f32 	[%r100+32], %f82;
	ld.global.f32 	%f83, [%rd12+8];
	st.shared.f32 	[%r100+64], %f83;
	ld.global.f32 	%f84, [%rd12+12];
	st.shared.f32 	[%r100+96], %f84;
	ld.global.f32 	%f85, [%rd12+16];
	st.shared.f32 	[%r100+128], %f85;
	ld.global.f32 	%f86, [%rd12+20];
	st.shared.f32 	[%r100+160], %f86;
	ld.global.f32 	%f87, [%rd12+24];
	st.shared.f32 	[%r100+192], %f87;
	ld.global.f32 	%f88, [%rd12+28];
	st.shared.f32 	[%r100+224], %f88;
	ld.global.f32 	%f89, [%rd12+32];
	st.shared.f32 	[%r100+256], %f89;
	ld.global.f32 	%f90, [%rd12+36];
	st.shared.f32 	[%r100+288], %f90;
	ld.global.f32 	%f91, [%rd12+40];
	st.shared.f32 	[%r100+320], %f91;
	ld.global.f32 	%f92, [%rd12+44];
	st.shared.f32 	[%r100+352], %f92;
	ld.global.f32 	%f93, [%rd12+48];
	st.shared.f32 	[%r100+384], %f93;
	ld.global.f32 	%f94, [%rd12+52];
	st.shared.f32 	[%r100+416], %f94;
	ld.global.f32 	%f95, [%rd12+56];
	st.shared.f32 	[%r100+448], %f95;
	ld.global.f32 	%f96, [%rd12+60];
	st.shared.f32 	[%r100+480], %f96;
	add.s32 	%r159, %r159, 16;
	setp.ne.s32 	%p4, %r159, %r161;
	@%p4 bra 	$L__BB0_4;
$L__BB0_5:
	setp.eq.s32 	%p5, %r10, 0;
	@%p5 bra 	$L__BB0_14;
	and.b32  	%r15, %r1, 7;
	setp.lt.u32 	%p6, %r10, 8;
	@%p6 bra 	$L__BB0_8;
	add.s32 	%r101, %r161, %r8;
	mul.wide.s32 	%rd13, %r101, 4;
	add.s64 	%rd14, %rd1, %rd13;
	ld.global.f32 	%f97, [%rd14];
	shl.b32 	%r102, %r161, 5;
	add.s32 	%r103, %r9, %r102;
	st.shared.f32 	[%r103], %f97;
	ld.global.f32 	%f98, [%rd14+4];
	st.shared.f32 	[%r103+32], %f98;
	ld.global.f32 	%f99, [%rd14+8];
	st.shared.f32 	[%r103+64], %f99;
	ld.global.f32 	%f100, [%rd14+12];
	st.shared.f32 	[%r103+96], %f100;
	ld.global.f32 	%f101, [%rd14+16];
	st.shared.f32 	[%r103+128], %f101;
	ld.global.f32 	%f102, [%rd14+20];
	st.shared.f32 	[%r103+160], %f102;
	ld.global.f32 	%f103, [%rd14+24];
	st.shared.f32 	[%r103+192], %f103;
	ld.global.f32 	%f104, [%rd14+28];
	st.shared.f32 	[%r103+224], %f104;
	add.s32 	%r161, %r161, 8;
$L__BB0_8:
	setp.eq.s32 	%p7, %r15, 0;
	@%p7 bra 	$L__BB0_14;
	and.b32  	%r18, %r1, 3;
	setp.lt.u32 	%p8, %r15, 4;
	@%p8 bra 	$L__BB0_11;
	add.s32 	%r104, %r161, %r8;
	mul.wide.s32 	%rd15, %r104, 4;
	add.s64 	%rd16, %rd1, %rd15;
	ld.global.f32 	%f105, [%rd16];
	shl.b32 	%r105, %r161, 5;
	add.s32 	%r106, %r9, %r105;
	st.shared.f32 	[%r106], %f105;
	ld.global.f32 	%f106, [%rd16+4];
	st.shared.f32 	[%r106+32], %f106;
	ld.global.f32 	%f107, [%rd16+8];
	st.shared.f32 	[%r106+64], %f107;
	ld.global.f32 	%f108, [%rd16+12];
	st.shared.f32 	[%r106+96], %f108;
	add.s32 	%r161, %r161, 4;
$L__BB0_11:
	setp.eq.s32 	%p9, %r18, 0;
	@%p9 bra 	$L__BB0_14;
	mov.b32 	%r164, 0;
$L__BB0_13:
	.pragma "nounroll";
	add.s32 	%r108, %r161, %r8;
	mul.wide.s32 	%rd17, %r108, 4;
	add.s64 	%rd18, %rd1, %rd17;
	ld.global.f32 	%f109, [%rd18];
	shl.b32 	%r109, %r161, 5;
	add.s32 	%r110, %r9, %r109;
	st.shared.f32 	[%r110], %f109;
	add.s32 	%r161, %r161, 1;
	add.s32 	%r164, %r164, 1;
	setp.ne.s32 	%p10, %r164, %r18;
	@%p10 bra 	$L__BB0_13;
$L__BB0_14:
	shl.b32 	%r111, %r5, 2;
	mov.u32 	%r112, _ZZ16search_min_driftPfPiPKfPKiS4_S4_E2sI;
	add.s32 	%r113, %r112, %r111;
	st.shared.u32 	[%r113], %r7;
$L__BB0_15:
	bar.sync 	0;
	ld.shared.u32 	%r25, [_ZZ16search_min_driftPfPiPKfPKiS4_S4_E2sI];
	ld.shared.u32 	%r26, [_ZZ16search_min_driftPfPiPKfPKiS4_S4_E2sI+4];
	ld.shared.u32 	%r27, [_ZZ16search_min_driftPfPiPKfPKiS4_S4_E2sI+8];
	ld.shared.u32 	%r28, [_ZZ16search_min_driftPfPiPKfPKiS4_S4_E2sI+12];
	ld.shared.u32 	%r29, [_ZZ16search_min_driftPfPiPKfPKiS4_S4_E2sI+16];
	ld.shared.u32 	%r30, [_ZZ16search_min_driftPfPiPKfPKiS4_S4_E2sI+20];
	ld.shared.u32 	%r31, [_ZZ16search_min_driftPfPiPKfPKiS4_S4_E2sI+24];
	ld.shared.u32 	%r32, [_ZZ16search_min_driftPfPiPKfPKiS4_S4_E2sI+28];
	div.s32 	%r114, %r5, %r2;
	mul.lo.s32 	%r115, %r114, %r2;
	sub.s32 	%r116, %r5, %r115;
	cvta.to.global.u64 	%rd19, %rd7;
	mul.wide.u32 	%rd20, %r116, 4;
	add.s64 	%rd21, %rd19, %rd20;
	ld.global.u32 	%r117, [%rd21];
	cvta.to.global.u64 	%rd22, %rd8;
	add.s64 	%rd23, %rd22, %rd20;
	ld.global.u32 	%r118, [%rd23];
	div.s32 	%r33, %r6, %r2;
	add.s32 	%r173, %r114, %r117;
	add.s32 	%r35, %r118, %r117;
	setp.ge.s32 	%p11, %r114, %r118;
	mov.f32 	%f315, 0f7F7FF023;
	mov.f32 	%f316, %f315;
	mov.f32 	%f317, %f315;
	mov.f32 	%f318, %f315;
	mov.f32 	%f319, %f315;
	mov.f32 	%f320, %f315;
	mov.f32 	%f321, %f315;
	mov.f32 	%f322, %f315;
	mov.u32 	%r180, %r32;
	mov.u32 	%r181, %r31;
	mov.u32 	%r182, %r30;
	mov.u32 	%r183, %r29;
	mov.u32 	%r184, %r28;
	mov.u32 	%r185, %r27;
	mov.u32 	%r186, %r26;
	mov.u32 	%r187, %r25;
	@%p11 bra 	$L__BB0_30;
	setp.lt.s32 	%p12, %r1, 1;
	@%p12 bra 	$L__BB0_27;
	mov.f32 	%f315, 0f7F7FF023;
	mov.f32 	%f316, %f315;
	mov.f32 	%f317, %f315;
	mov.f32 	%f318, %f315;
	mov.f32 	%f319, %f315;
	mov.f32 	%f320, %f315;
	mov.f32 	%f321, %f315;
	mov.f32 	%f322, %f315;
	mov.u32 	%r180, %r32;
	mov.u32 	%r181, %r31;
	mov.u32 	%r182, %r30;
	mov.u32 	%r183, %r29;
	mov.u32 	%r184, %r28;
	mov.u32 	%r185, %r27;
	mov.u32 	%r186, %r26;
	mov.u32 	%r187, %r25;
$L__BB0_18:
	setp.lt.u32 	%p16, %r1, 4;
	mul.lo.s32 	%r175, %r173, %r1;
	mov.b32 	%r178, 0;
	mov.f32 	%f291, 0f00000000;
	mov.f32 	%f292, %f291;
	mov.f32 	%f293, %f291;
	mov.f32 	%f294, %f291;
	mov.f32 	%f295, %f291;
	mov.f32 	%f296, %f291;
	mov.f32 	%f297, %f291;
	mov.f32 	%f298, %f291;
	@%p16 bra 	$L__BB0_21;
	mov.u32 	%r131, _ZZ16search_min_driftPfPiPKfPKiS4_S4_E2sA;
	add.s32 	%r174, %r131, 64;
	and.b32  	%r132, %r1, 2147483644;
	neg.s32 	%r176, %r132;
	mov.f32 	%f291, 0f00000000;
$L__BB0_20:
	.pragma "nounroll";
	ld.param.u64 	%rd59, [_Z16search_min_driftPfPiPKfPKiS4_S4__param_2];
	and.b32  	%r178, %r1, 2147483644;
	mul.wide.s32 	%rd24, %r175, 4;
	cvta.to.global.u64 	%rd25, %rd59;
	add.s64 	%rd26, %rd25, %rd24;
	ld.global.f32 	%f116, [%rd26];
	ld.shared.f32 	%f117, [%r174+-64];
	sub.f32 	%f118, %f116, %f117;
	fma.rn.f32 	%f119, %f118, %f118, %f298;
	ld.shared.f32 	%f120, [%r174+-60];
	sub.f32 	%f121, %f116, %f120;
	fma.rn.f32 	%f122, %f121, %f121, %f297;
	ld.shared.f32 	%f123, [%r174+-56];
	sub.f32 	%f124, %f116, %f123;
	fma.rn.f32 	%f125, %f124, %f124, %f296;
	ld.shared.f32 	%f126, [%r174+-52];
	sub.f32 	%f127, %f116, %f126;
	fma.rn.f32 	%f128, %f127, %f127, %f295;
	ld.shared.f32 	%f129, [%r174+-48];
	sub.f32 	%f130, %f116, %f129;
	fma.rn.f32 	%f131, %f130, %f130, %f294;
	ld.shared.f32 	%f132, [%r174+-44];
	sub.f32 	%f133, %f116, %f132;
	fma.rn.f32 	%f134, %f133, %f133, %f293;
	ld.shared.f32 	%f135, [%r174+-40];
	sub.f32 	%f136, %f116, %f135;
	fma.rn.f32 	%f137, %f136, %f136, %f292;
	ld.shared.f32 	%f138, [%r174+-36];
	sub.f32 	%f139, %f116, %f138;
	fma.rn.f32 	%f140, %f139, %f139, %f291;
	ld.global.f32 	%f141, [%rd26+4];
	ld.shared.f32 	%f142, [%r174+-32];
	sub.f32 	%f143, %f141, %f142;
	fma.rn.f32 	%f144, %f143, %f143, %f119;
	ld.shared.f32 	%f145, [%r174+-28];
	sub.f32 	%f146, %f141, %f145;
	fma.rn.f32 	%f147, %f146, %f146, %f122;
	ld.shared.f32 	%f148, [%r174+-24];
	sub.f32 	%f149, %f141, %f148;
	fma.rn.f32 	%f150, %f149, %f149, %f125;
	ld.shared.f32 	%f151, [%r174+-20];
	sub.f32 	%f152, %f141, %f151;
	fma.rn.f32 	%f153, %f152, %f152, %f128;
	ld.shared.f32 	%f154, [%r174+-16];
	sub.f32 	%f155, %f141, %f154;
	fma.rn.f32 	%f156, %f155, %f155, %f131;
	ld.shared.f32 	%f157, [%r174+-12];
	sub.f32 	%f158, %f141, %f157;
	fma.rn.f32 	%f159, %f158, %f158, %f134;
	ld.shared.f32 	%f160, [%r174+-8];
	sub.f32 	%f161, %f141, %f160;
	fma.rn.f32 	%f162, %f161, %f161, %f137;
	ld.shared.f32 	%f163, [%r174+-4];
	sub.f32 	%f164, %f141, %f163;
	fma.rn.f32 	%f165, %f164, %f164, %f140;
	ld.global.f32 	%f166, [%rd26+8];
	ld.shared.f32 	%f167, [%r174];
	sub.f32 	%f168, %f166, %f167;
	fma.rn.f32 	%f169, %f168, %f168, %f144;
	ld.shared.f32 	%f170, [%r174+4];
	sub.f32 	%f171, %f166, %f170;
	fma.rn.f32 	%f172, %f171, %f171, %f147;
	ld.shared.f32 	%f173, [%r174+8];
	sub.f32 	%f174, %f166, %f173;
	fma.rn.f32 	%f175, %f174, %f174, %f150;
	ld.shared.f32 	%f176, [%r174+12];
	sub.f32 	%f177, %f166, %f176;
	fma.rn.f32 	%f178, %f177, %f177, %f153;
	ld.shared.f32 	%f179, [%r174+16];
	sub.f32 	%f180, %f166, %f179;
	fma.rn.f32 	%f181, %f180, %f180, %f156;
	ld.shared.f32 	%f182, [%r174+20];
	sub.f32 	%f183, %f166, %f182;
	fma.rn.f32 	%f184, %f183, %f183, %f159;
	ld.shared.f32 	%f185, [%r174+24];
	sub.f32 	%f186, %f166, %f185;
	fma.rn.f32 	%f187, %f186, %f186, %f162;
	ld.shared.f32 	%f188, [%r174+28];
	sub.f32 	%f189, %f166, %f188;
	fma.rn.f32 	%f190, %f189, %f189, %f165;
	ld.global.f32 	%f191, [%rd26+12];
	ld.shared.f32 	%f192, [%r174+32];
	sub.f32 	%f193, %f191, %f192;
	fma.rn.f32 	%f298, %f193, %f193, %f169;
	ld.shared.f32 	%f194, [%r174+36];
	sub.f32 	%f195, %f191, %f194;
	fma.rn.f32 	%f297, %f195, %f195, %f172;
	ld.shared.f32 	%f196, [%r174+40];
	sub.f32 	%f197, %f191, %f196;
	fma.rn.f32 	%f296, %f197, %f197, %f175;
	ld.shared.f32 	%f198, [%r174+44];
	sub.f32 	%f199, %f191, %f198;
	fma.rn.f32 	%f295, %f199, %f199, %f178;
	ld.shared.f32 	%f200, [%r174+48];
	sub.f32 	%f201, %f191, %f200;
	fma.rn.f32 	%f294, %f201, %f201, %f181;
	ld.shared.f32 	%f202, [%r174+52];
	sub.f32 	%f203, %f191, %f202;
	fma.rn.f32 	%f293, %f203, %f203, %f184;
	ld.shared.f32 	%f204, [%r174+56];
	sub.f32 	%f205, %f191, %f204;
	fma.rn.f32 	%f292, %f205, %f205, %f187;
	ld.shared.f32 	%f206, [%r174+60];
	sub.f32 	%f207, %f191, %f206;
	fma.rn.f32 	%f291, %f207, %f207, %f190;
	add.s32 	%r176, %r176, 4;
	add.s32 	%r175, %r175, 4;
	add.s32 	%r174, %r174, 128;
	setp.ne.s32 	%p17, %r176, 0;
	@%p17 bra 	$L__BB0_20;
$L__BB0_21:
	and.b32  	%r133, %r1, 3;
	setp.eq.s32 	%p18, %r133, 0;
	@%p18 bra 	$L__BB0_26;
	setp.eq.s32 	%p19, %r133, 1;
	@%p19 bra 	$L__BB0_24;
	ld.param.u64 	%rd60, [_Z16search_min_driftPfPiPKfPKiS4_S4__param_2];
	mad.lo.s32 	%r134, %r173, %r1, %r178;
	cvta.to.global.u64 	%rd27, %rd60;
	mul.wide.s32 	%rd28, %r134, 4;
	add.s64 	%rd29, %rd27, %rd28;
	shl.b32 	%r135, %r178, 5;
	mov.u32 	%r136, _ZZ16search_min_driftPfPiPKfPKiS4_S4_E2sA;
	add.s32 	%r137, %r136, %r135;
	ld.global.f32 	%f208, [%rd29];
	ld.shared.f32 	%f209, [%r137];
	sub.f32 	%f210, %f208, %f209;
	fma.rn.f32 	%f211, %f210, %f210, %f298;
	ld.shared.f32 	%f212, [%r137+4];
	sub.f32 	%f213, %f208, %f212;
	fma.rn.f32 	%f214, %f213, %f213, %f297;
	ld.shared.f32 	%f215, [%r137+8];
	sub.f32 	%f216, %f208, %f215;
	fma.rn.f32 	%f217, %f216, %f216, %f296;
	ld.shared.f32 	%f218, [%r137+12];
	sub.f32 	%f219, %f208, %f218;
	fma.rn.f32 	%f220, %f219, %f219, %f295;
	ld.shared.f32 	%f221, [%r137+16];
	sub.f32 	%f222, %f208, %f221;
	fma.rn.f32 	%f223, %f222, %f222, %f294;
	ld.shared.f32 	%f224, [%r137+20];
	sub.f32 	%f225, %f208, %f224;
	fma.rn.f32 	%f226, %f225, %f225, %f293;
	ld.shared.f32 	%f227, [%r137+24];
	sub.f32 	%f228, %f208, %f227;
	fma.rn.f32 	%f229, %f228, %f228, %f292;
	ld.shared.f32 	%f230, [%r137+28];
	sub.f32 	%f231, %f208, %f230;
	fma.rn.f32 	%f232, %f231, %f231, %f291;
	ld.global.f32 	%f233, [%rd29+4];
	ld.shared.f32 	%f234, [%r137+32];
	sub.f32 	%f235, %f233, %f234;
	fma.rn.f32 	%f298, %f235, %f235, %f211;
	ld.shared.f32 	%f236, [%r137+36];
	sub.f32 	%f237, %f233, %f236;
	fma.rn.f32 	%f297, %f237, %f237, %f214;
	ld.shared.f32 	%f238, [%r137+40];
	sub.f32 	%f239, %f233, %f238;
	fma.rn.f32 	%f296, %f239, %f239, %f217;
	ld.shared.f32 	%f240, [%r137+44];
	sub.f32 	%f241, %f233, %f240;
	fma.rn.f32 	%f295, %f241, %f241, %f220;
	ld.shared.f32 	%f242, [%r137+48];
	sub.f32 	%f243, %f233, %f242;
	fma.rn.f32 	%f294, %f243, %f243, %f223;
	ld.shared.f32 	%f244, [%r137+52];
	sub.f32 	%f245, %f233, %f244;
	fma.rn.f32 	%f293, %f245, %f245, %f226;
	ld.shared.f32 	%f246, [%r137+56];
	sub.f32 	%f247, %f233, %f246;
	fma.rn.f32 	%f292, %f247, %f247, %f229;
	ld.shared.f32 	%f248, [%r137+60];
	sub.f32 	%f249, %f233, %f248;
	fma.rn.f32 	%f291, %f249, %f249, %f232;
	add.s32 	%r178, %r178, 2;
$L__BB0_24:
	and.b32  	%r138, %r1, 1;
	setp.eq.b32 	%p20, %r138, 1;
	not.pred 	%p21, %p20;
	@%p21 bra 	$L__BB0_26;
	ld.param.u64 	%rd61, [_Z16search_min_driftPfPiPKfPKiS4_S4__param_2];
	mad.lo.s32 	%r139, %r173, %r1, %r178;
	cvta.to.global.u64 	%rd30, %rd61;
	mul.wide.s32 	%rd31, %r139, 4;
	add.s64 	%rd32, %rd30, %rd31;
	shl.b32 	%r140, %r178, 5;
	mov.u32 	%r141, _ZZ16search_min_driftPfPiPKfPKiS4_S4_E2sA;
	add.s32 	%r142, %r141, %r140;
	ld.global.f32 	%f250, [%rd32];
	ld.shared.f32 	%f251, [%r142];
	sub.f32 	%f252, %f250, %f251;
	fma.rn.f32 	%f298, %f252, %f252, %f298;
	ld.shared.f32 	%f253, [%r142+4];
	sub.f32 	%f254, %f250, %f253;
	fma.rn.f32 	%f297, %f254, %f254, %f297;
	ld.shared.f32 	%f255, [%r142+8];
	sub.f32 	%f256, %f250, %f255;
	fma.rn.f32 	%f296, %f256, %f256, %f296;
	ld.shared.f32 	%f257, [%r142+12];
	sub.f32 	%f258, %f250, %f257;
	fma.rn.f32 	%f295, %f258, %f258, %f295;
	ld.shared.f32 	%f259, [%r142+16];
	sub.f32 	%f260, %f250, %f259;
	fma.rn.f32 	%f294, %f260, %f260, %f294;
	ld.shared.f32 	%f261, [%r142+20];
	sub.f32 	%f262, %f250, %f261;
	fma.rn.f32 	%f293, %f262, %f262, %f293;
	ld.shared.f32 	%f263, [%r142+24];
	sub.f32 	%f264, %f250, %f263;
	fma.rn.f32 	%f292, %f264, %f264, %f292;
	ld.shared.f32 	%f265, [%r142+28];
	sub.f32 	%f266, %f250, %f265;
	fma.rn.f32 	%f291, %f266, %f266, %f291;
$L__BB0_26:
	setp.lt.f32 	%p22, %f298, %f322;
	setp.gt.f32 	%p23, %f298, 0f00000000;
	and.pred  	%p24, %p23, %p22;
	selp.f32 	%f322, %f298, %f322, %p24;
	selp.b32 	%r187, %r173, %r187, %p24;
	setp.lt.f32 	%p25, %f297, %f321;
	setp.gt.f32 	%p26, %f297, 0f00000000;
	and.pred  	%p27, %p26, %p25;
	selp.f32 	%f321, %f297, %f321, %p27;
	selp.b32 	%r186, %r173, %r186, %p27;
	setp.lt.f32 	%p28, %f296, %f320;
	setp.gt.f32 	%p29, %f296, 0f00000000;
	and.pred  	%p30, %p29, %p28;
	selp.f32 	%f320, %f296, %f320, %p30;
	selp.b32 	%r185, %r173, %r185, %p30;
	setp.lt.f32 	%p31, %f295, %f319;
	setp.gt.f32 	%p32, %f295, 0f00000000;
	and.pred  	%p33, %p32, %p31;
	selp.f32 	%f319, %f295, %f319, %p33;
	selp.b32 	%r184, %r173, %r184, %p33;
	setp.lt.f32 	%p34, %f294, %f318;
	setp.gt.f32 	%p35, %f294, 0f00000000;
	and.pred  	%p36, %p35, %p34;
	selp.f32 	%f318, %f294, %f318, %p36;
	selp.b32 	%r183, %r173, %r183, %p36;
	setp.lt.f32 	%p37, %f293, %f317;
	setp.gt.f32 	%p38, %f293, 0f00000000;
	and.pred  	%p39, %p38, %p37;
	selp.f32 	%f317, %f293, %f317, %p39;
	selp.b32 	%r182, %r173, %r182, %p39;
	setp.lt.f32 	%p40, %f292, %f316;
	setp.gt.f32 	%p41, %f292, 0f00000000;
	and.pred  	%p42, %p41, %p40;
	selp.f32 	%f316, %f292, %f316, %p42;
	selp.b32 	%r181, %r173, %r181, %p42;
	setp.lt.f32 	%p43, %f291, %f315;
	setp.gt.f32 	%p44, %f291, 0f00000000;
	and.pred  	%p45, %p44, %p43;
	selp.f32 	%f315, %f291, %f315, %p45;
	selp.b32 	%r180, %r173, %r180, %p45;
	add.s32 	%r173, %r173, %r33;
	setp.lt.s32 	%p46, %r173, %r35;
	@%p46 bra 	$L__BB0_18;
	bra.uni 	$L__BB0_30;
$L__BB0_27:
	add.s32 	%r119, %r173, %r33;
	max.s32 	%r120, %r119, %r35;
	setp.lt.s32 	%p13, %r119, %r35;
	selp.u32 	%r121, 1, 0, %p13;
	add.s32 	%r122, %r119, %r121;
	sub.s32 	%r123, %r120, %r122;
	max.u32 	%r124, %r33, 1;
	div.u32 	%r125, %r123, %r124;
	add.s32 	%r126, %r125, %r121;
	add.s32 	%r66, %r126, 1;
	and.b32  	%r127, %r126, 3;
	setp.eq.s32 	%p14, %r127, 3;
	mov.f32 	%f316, %f315;
	mov.f32 	%f317, %f315;
	mov.f32 	%f318, %f315;
	mov.f32 	%f319, %f315;
	mov.f32 	%f320, %f315;
	mov.f32 	%f321, %f315;
	mov.f32 	%f322, %f315;
	mov.u32 	%r180, %r32;
	mov.u32 	%r181, %r31;
	mov.u32 	%r182, %r30;
	mov.u32 	%r183, %r29;
	mov.u32 	%r184, %r28;
	mov.u32 	%r185, %r27;
	mov.u32 	%r186, %r26;
	mov.u32 	%r187, %r25;
	@%p14 bra 	$L__BB0_30;
	and.b32  	%r67, %r66, 3;
	mov.b32 	%r179, 0;
$L__BB0_29:
	.pragma "nounroll";
	add.s32 	%r179, %r179, 1;
	setp.ne.s32 	%p15, %r179, %r67;
	mov.f32 	%f316, %f315;
	mov.f32 	%f317, %f315;
	mov.f32 	%f318, %f315;
	mov.f32 	%f319, %f315;
	mov.f32 	%f320, %f315;
	mov.f32 	%f321, %f315;
	mov.f32 	%f322, %f315;
	mov.u32 	%r180, %r32;
	mov.u32 	%r181, %r31;
	mov.u32 	%r182, %r30;
	mov.u32 	%r183, %r29;
	mov.u32 	%r184, %r28;
	mov.u32 	%r185, %r27;
	mov.u32 	%r186, %r26;
	mov.u32 	%r187, %r25;
	@%p15 bra 	$L__BB0_29;
$L__BB0_30:
	ld.param.u64 	%rd58, [_Z16search_min_driftPfPiPKfPKiS4_S4__param_1];
	ld.param.u64 	%rd57, [_Z16search_min_driftPfPiPKfPKiS4_S4__param_0];
	mov.u32 	%r78, %ntid.x;
	cvta.to.global.u64 	%rd2, %rd58;
	cvta.to.global.u64 	%rd3, %rd57;
	sub.s32 	%r79, %r25, %r3;
	setp.lt.s32 	%p47, %r79, 0;
	setp.ge.s32 	%p48, %r79, %r4;
	or.pred  	%p49, %p47, %p48;
	@%p49 bra 	$L__BB0_32;
	sqrt.rn.f32 	%f267, %f322;
	mad.lo.s32 	%r143, %r79, %r78, %r5;
	mul.wide.u32 	%rd33, %r143, 4;
	add.s64 	%rd34, %rd3, %rd33;
	st.global.f32 	[%rd34], %f267;
	add.s32 	%r144, %r187, 1;
	add.s64 	%rd35, %rd2, %rd33;
	st.global.u32 	[%rd35], %r144;
$L__BB0_32:
	sub.s32 	%r80, %r26, %r3;
	setp.lt.s32 	%p50, %r80, 0;
	setp.ge.s32 	%p51, %r80, %r4;
	or.pred  	%p52, %p50, %p51;
	@%p52 bra 	$L__BB0_34;
	sqrt.rn.f32 	%f268, %f321;
	mad.lo.s32 	%r145, %r80, %r78, %r5;
	mul.wide.u32 	%rd36, %r145, 4;
	add.s64 	%rd37, %rd3, %rd36;
	st.global.f32 	[%rd37], %f268;
	add.s32 	%r146, %r186, 1;
	add.s64 	%rd38, %rd2, %rd36;
	st.global.u32 	[%rd38], %r146;
$L__BB0_34:
	sub.s32 	%r81, %r27, %r3;
	setp.lt.s32 	%p53, %r81, 0;
	setp.ge.s32 	%p54, %r81, %r4;
	or.pred  	%p55, %p53, %p54;
	@%p55 bra 	$L__BB0_36;
	sqrt.rn.f32 	%f269, %f320;
	mad.lo.s32 	%r147, %r81, %r78, %r5;
	mul.wide.u32 	%rd39, %r147, 4;
	add.s64 	%rd40, %rd3, %rd39;
	st.global.f32 	[%rd40], %f269;
	add.s32 	%r148, %r185, 1;
	add.s64 	%rd41, %rd2, %rd39;
	st.global.u32 	[%rd41], %r148;
$L__BB0_36:
	sub.s32 	%r82, %r28, %r3;
	setp.lt.s32 	%p56, %r82, 0;
	setp.ge.s32 	%p57, %r82, %r4;
	or.pred  	%p58, %p56, %p57;
	@%p58 bra 	$L__BB0_38;
	sqrt.rn.f32 	%f270, %f319;
	mad.lo.s32 	%r149, %r82, %r78, %r5;
	mul.wide.u32 	%rd42, %r149, 4;
	add.s64 	%rd43, %rd3, %rd42;
	st.global.f32 	[%rd43], %f270;
	add.s32 	%r150, %r184, 1;
	add.s64 	%rd44, %rd2, %rd42;
	st.global.u32 	[%rd44], %r150;
$L__BB0_38:
	sub.s32 	%r83, %r29, %r3;
	setp.lt.s32 	%p59, %r83, 0;
	setp.ge.s32 	%p60, %r83, %r4;
	or.pred  	%p61, %p59, %p60;
	@%p61 bra 	$L__BB0_40;
	sqrt.rn.f32 	%f271, %f318;
	mad.lo.s32 	%r151, %r83, %r78, %r5;
	mul.wide.u32 	%rd45, %r151, 4;
	add.s64 	%rd46, %rd3, %rd45;
	st.global.f32 	[%rd46], %f271;
	add.s32 	%r152, %r183, 1;
	add.s64 	%rd47, %rd2, %rd45;
	st.global.u32 	[%rd47], %r152;
$L__BB0_40:
	sub.s32 	%r84, %r30, %r3;
	setp.lt.s32 	%p62, %r84, 0;
	setp.ge.s32 	%p63, %r84, %r4;
	or.pred  	%p64, %p62, %p63;
	@%p64 bra 	$L__BB0_42;
	sqrt.rn.f32 	%f272, %f317;
	mad.lo.s32 	%r153, %r84, %r78, %r5;
	mul.wide.u32 	%rd48, %r153, 4;
	add.s64 	%rd49, %rd3, %rd48;
	st.global.f32 	[%rd49], %f272;
	add.s32 	%r154, %r182, 1;
	add.s64 	%rd50, %rd2, %rd48;
	st.global.u32 	[%rd50], %r154;
$L__BB0_42:
	sub.s32 	%r85, %r31, %r3;
	setp.lt.s32 	%p65, %r85, 0;
	setp.ge.s32 	%p66, %r85, %r4;
	or.pred  	%p67, %p65, %p66;
	@%p67 bra 	$L__BB0_44;
	sqrt.rn.f32 	%f273, %f316;
	mad.lo.s32 	%r155, %r85, %r78, %r5;
	mul.wide.u32 	%rd51, %r155, 4;
	add.s64 	%rd52, %rd3, %rd51;
	st.global.f32 	[%rd52], %f273;
	add.s32 	%r156, %r181, 1;
	add.s64 	%rd53, %rd2, %rd51;
	st.global.u32 	[%rd53], %r156;
$L__BB0_44:
	sub.s32 	%r86, %r32, %r3;
	setp.lt.s32 	%p68, %r86, 0;
	setp.ge.s32 	%p69, %r86, %r4;
	or.pred  	%p70, %p68, %p69;
	@%p70 bra 	$L__BB0_46;
	sqrt.rn.f32 	%f274, %f315;
	mad.lo.s32 	%r157, %r86, %r78, %r5;
	mul.wide.u32 	%rd54, %r157, 4;
	add.s64 	%rd55, %rd3, %rd54;
	st.global.f32 	[%rd55], %f274;
	add.s32 	%r158, %r180, 1;
	add.s64 	%rd56, %rd2, %rd54;
	st.global.u32 	[%rd56], %r158;
$L__BB0_46:
	ret;

}


// ===== COMPILED SASS (sm_100) =====

	.target	sm_100

	.elftype	@"ET_EXEC"


//--------------------- .note.nv.tkinfo           --------------------------
	.section	.note.nv.tkinfo,"",@"SHT_NOTE"
	.sectionflags	@"SHF_NOTE_NV_TKINFO"
	.tkinfo
        /*0018*/ 	.word	0x00000002
        /*0030*/ 	.string	""
        /*0030*/ 	.string	"ptxas"
        /*0030*/ 	.string	"Cuda compilation tools, release 13.0, V13.0.88"
        /*0030*/ 	.string	"Build cuda_13.0.r13.0/compiler.36424714_0"
        /*0030*/ 	.string	"-arch sm_100 -m 64 "



//--------------------- .note.nv.cuinfo           --------------------------
	.section	.note.nv.cuinfo,"",@"SHT_NOTE"
	.sectionflags	@"SHF_NOTE_NV_CUINFO"
        /*0018*/ 	.short	0x0002
        /*001a*/ 	.short	0x0064
        /*001c*/ 	.short	0x0082
	.zero		2


//--------------------- .nv.info                  --------------------------
	.section	.nv.info,"",@"SHT_CUDA_INFO"
	.align	4


	//----- nvinfo : EIATTR_REGCOUNT
	.align		4
        /*0000*/ 	.byte	0x04, 0x2f
        /*0002*/ 	.short	(.L_1 - .L_0)
	.align		4
.L_0:
        /*0004*/ 	.word	index@(_Z16search_min_driftPfPiPKfPKiS4_S4_)
        /*0008*/ 	.word	0x00000030


	//----- nvinfo : EIATTR_FRAME_SIZE
	.align		4
.L_1:
        /*000c*/ 	.byte	0x04, 0x11
        /*000e*/ 	.short	(.L_3 - .L_2)
	.align		4
.L_2:
        /*0010*/ 	.word	index@($__internal_0_$__cuda_sm20_sqrt_rn_f32_slowpath)
        /*0014*/ 	.word	0x00000000


	//----- nvinfo : EIATTR_FRAME_SIZE
	.align		4
.L_3:
        /*0018*/ 	.byte	0x04, 0x11
        /*001a*/ 	.short	(.L_5 - .L_4)
	.align		4
.L_4:
        /*001c*/ 	.word	index@(_Z16search_min_driftPfPiPKfPKiS4_S4_)
        /*0020*/ 	.word	0x00000000


	//----- nvinfo : EIATTR_MIN_STACK_SIZE
	.align		4
.L_5:
        /*0024*/ 	.byte	0x04, 0x12
        /*0026*/ 	.short	(.L_7 - .L_6)
	.align		4
.L_6:
        /*0028*/ 	.word	index@(_Z16search_min_driftPfPiPKfPKiS4_S4_)
        /*002c*/ 	.word	0x00000000
.L_7:


//--------------------- .nv.compat                --------------------------
	.section	.nv.compat,"",@"SHT_CUDA_COMPAT_INFO"
	.align	4
        /*0000*/ 	.byte	0x02, 0x09, 0x00, 0x00, 0x02, 0x02, 0x01, 0x00, 0x02, 0x05, 0x05, 0x00, 0x03, 0x07, 0x01, 0x01
        /*0010*/ 	.byte	0x02, 0x03, 0x00, 0x00, 0x02, 0x06, 0x01, 0x00, 0x04, 0x0b, 0x08, 0x00, 0x01, 0x00, 0x00, 0x00
        /*0020*/ 	.byte	0x00, 0x00, 0x00, 0x00


//--------------------- .nv.info._Z16search_min_driftPfPiPKfPKiS4_S4_ --------------------------
	.section	.nv.info._Z16search_min_driftPfPiPKfPKiS4_S4_,"",@"SHT_CUDA_INFO"
	.sectionflags	@""
	.align	4


	//----- nvinfo : EIATTR_CUDA_API_VERSION
	.align		4
        /*0000*/ 	.byte	0x04, 0x37
        /*0002*/ 	.short	(.L_9 - .L_8)
.L_8:
        /*0004*/ 	.word	0x00000082


	//----- nvinfo : EIATTR_KPARAM_INFO
	.align		4
.L_9:
        /*0008*/ 	.byte	0x04, 0x17
        /*000a*/ 	.short	(.L_11 - .L_10)
.L_10:
        /*000c*/ 	.word	0x00000000
        /*0010*/ 	.short	0x0005
        /*0012*/ 	.short	0x0028
        /*0014*/ 	.byte	0x00, 0xf5, 0x21, 0x00


	//----- nvinfo : EIATTR_KPARAM_INFO
	.align		4
.L_11:
        /*0018*/ 	.byte	0x04, 0x17
        /*001a*/ 	.short	(.L_13 - .L_12)
.L_12:
        /*001c*/ 	.word	0x00000000
        /*0020*/ 	.short	0x0004
        /*0022*/ 	.short	0x0020
        /*0024*/ 	.byte	0x00, 0xf5, 0x21, 0x00


	//----- nvinfo : EIATTR_KPARAM_INFO
	.align		4
.L_13:
        /*0028*/ 	.byte	0x04, 0x17
        /*002a*/ 	.short	(.L_15 - .L_14)
.L_14:
        /*002c*/ 	.word	0x00000000
        /*0030*/ 	.short	0x0003
        /*0032*/ 	.short	0x0018
        /*0034*/ 	.byte	0x00, 0xf5, 0x21, 0x00


	//----- nvinfo : EIATTR_KPARAM_INFO
	.align		4
.L_15:
        /*0038*/ 	.byte	0x04, 0x17
        /*003a*/ 	.short	(.L_17 - .L_16)
.L_16:
        /*003c*/ 	.word	0x00000000
        /*0040*/ 	.short	0x0002
        /*0042*/ 	.short	0x0010
        /*0044*/ 	.byte	0x00, 0xf5, 0x21, 0x00


	//----- nvinfo : EIATTR_KPARAM_INFO
	.align		4
.L_17:
        /*0048*/ 	.byte	0x04, 0x17
        /*004a*/ 	.short	(.L_19 - .L_18)
.L_18:
        /*004c*/ 	.word	0x00000000
        /*0050*/ 	.short	0x0001
        /*0052*/ 	.short	0x0008
        /*0054*/ 	.byte	0x00, 0xf5, 0x21, 0x00


	//----- nvinfo : EIATTR_KPARAM_INFO
	.align		4
.L_19:
        /*0058*/ 	.byte	0x04, 0x17
        /*005a*/ 	.short	(.L_21 - .L_20)
.L_20:
        /*005c*/ 	.word	0x00000000
        /*0060*/ 	.short	0x0000
        /*0062*/ 	.short	0x0000
        /*0064*/ 	.byte	0x00, 0xf5, 0x21, 0x00


	//----- nvinfo : EIATTR_SPARSE_MMA_MASK
	.align		4
.L_21:
        /*0068*/ 	.byte	0x03, 0x50
        /*006a*/ 	.short	0x0000


	//----- nvinfo : EIATTR_MAXREG_COUNT
	.align		4
        /*006c*/ 	.byte	0x03, 0x1b
        /*006e*/ 	.short	0x00ff


	//----- nvinfo : EIATTR_NUM_BARRIERS
	.align		4
        /*0070*/ 	.byte	0x02, 0x4c
        /*0072*/ 	.byte	0x01
	.zero		1


	//----- nvinfo : EIATTR_MERCURY_ISA_VERSION
	.align		4
        /*0074*/ 	.byte	0x03, 0x5f
        /*0076*/ 	.short	0x0101


	//----- nvinfo : EIATTR_VRC_CTA_INIT_COUNT
	.align		4
        /*0078*/ 	.byte	0x02, 0x4a
	.zero		1
	.zero		1


	//----- nvinfo : EIATTR_EXIT_INSTR_OFFSETS
	.align		4
        /*007c*/ 	.byte	0x04, 0x1c
        /*007e*/ 	.short	(.L_23 - .L_22)


	//   ....[0]....
.L_22:
        /*0080*/ 	.word	0x00002ee0


	//   ....[1]....
        /*0084*/ 	.word	0x00003070


	//----- nvinfo : EIATTR_CRS_STACK_SIZE
	.align		4
.L_23:
        /*0088*/ 	.byte	0x04, 0x1e
        /*008a*/ 	.short	(.L_25 - .L_24)
.L_24:
        /*008c*/ 	.word	0x00000000


	//----- nvinfo : EIATTR_CBANK_PARAM_SIZE
	.align		4
.L_25:
        /*0090*/ 	.byte	0x03, 0x19
        /*0092*/ 	.short	0x0030


	//----- nvinfo : EIATTR_PARAM_CBANK
	.align		4
        /*0094*/ 	.byte	0x04, 0x0a
        /*0096*/ 	.short	(.L_27 - .L_26)
	.align		4
.L_26:
        /*0098*/ 	.word	index@(.nv.constant0._Z16search_min_driftPfPiPKfPKiS4_S4_)
        /*009c*/ 	.short	0x0380
        /*009e*/ 	.short	0x0030


	//----- nvinfo : EIATTR_SW_WAR
	.align		4
.L_27:
        /*00a0*/ 	.byte	0x04, 0x36
        /*00a2*/ 	.short	(.L_29 - .L_28)
.L_28:
        /*00a4*/ 	.word	0x00000008
.L_29:


//--------------------- .nv.callgraph             --------------------------
	.section	.nv.callgraph,"",@"SHT_CUDA_CALLGRAPH"
	.align	4
	.sectionentsize	8
	.align		4
        /*0000*/ 	.word	0x00000000
	.align		4
        /*0004*/ 	.word	0xffffffff
	.align		4
        /*0008*/ 	.word	0x00000000
	.align		4
        /*000c*/ 	.word	0xfffffffe
	.align		4
        /*0010*/ 	.word	0x00000000
	.align		4
        /*0014*/ 	.word	0xfffffffd
	.align		4
        /*0018*/ 	.word	0x00000000
	.align		4
        /*001c*/ 	.word	0xfffffffc


//--------------------- .text._Z16search_min_driftPfPiPKfPKiS4_S4_ --------------------------
	.section	.text._Z16search_min_driftPfPiPKfPKiS4_S4_,"ax",@progbits
	.align	128
        .global         _Z16search_min_driftPfPiPKfPKiS4_S4_
        .type           _Z16search_min_driftPfPiPKfPKiS4_S4_,@function
        .size           _Z16search_min_driftPfPiPKfPKiS4_S4_,(.L_x_57 - _Z16search_min_driftPfPiPKfPKiS4_S4_)
        .other          _Z16search_min_driftPfPiPKfPKiS4_S4_,@"STO_CUDA_ENTRY STV_DEFAULT"
_Z16search_min_driftPfPiPKfPKiS4_S4_:
.text._Z16search_min_driftPfPiPKfPKiS4_S4_:
[----:B------:R-:W-:Y:S08]  /*0000*/  LDC R1, c[0x0][0x37c] ;  /* 0x0000df00ff017b82 */ /* 0x000ff00000000800 */
[----:B------:R-:W0:Y:S01]  /*0010*/  LDC.64 R6, c[0x0][0x3a8] ;  /* 0x0000ea00ff067b82 */ /* 0x000e220000000a00 */
[----:B------:R-:W0:Y:S02]  /*0020*/  LDCU.64 UR14, c[0x0][0x358] ;  /* 0x00006b00ff0e77ac */ /* 0x000e240008000a00 */
[----:B0-----:R-:W2:Y:S04]  /*0030*/  LDG.E R8, desc[UR14][R6.64] ;  /* 0x0000000e06087981 */ /* 0x001ea8000c1e1900 */
[----:B------:R-:W3:Y:S04]  /*0040*/  LDG.E R2, desc[UR14][R6.64+0xc] ;  /* 0x00000c0e06027981 */ /* 0x000ee8000c1e1900 */
[----:B------:R-:W4:Y:S04]  /*0050*/  LDG.E R4, desc[UR14][R6.64+0x10] ;  /* 0x0000100e06047981 */ /* 0x000f28000c1e1900 */
[----:B------:R0:W5:Y:S01]  /*0060*/  LDG.E R0, desc[UR14][R6.64+0x8] ;  /* 0x0000080e06007981 */ /* 0x000162000c1e1900 */
[----:B------:R-:W1:Y:S01]  /*0070*/  LDC R3, c[0x0][0x360] ;  /* 0x0000d800ff037b82 */ /* 0x000e620000000800 */
[----:B------:R-:W-:Y:S01]  /*0080*/  BSSY.RECONVERGENT B0, `(.L_x_0) ;  /* 0x0000099000007945 */ /* 0x000fe20003800200 */
[----:B------:R-:W0:Y:S02]  /*0090*/  S2R R5, SR_TID.X ;  /* 0x0000000000057919 */ /* 0x000e240000002100 */
[----:B0-----:R-:W-:-:S02]  /*00a0*/  ISETP.GT.U32.AND P0, PT, R5, 0x7, PT ;  /* 0x000000070500780c */ /* 0x001fc40003f04070 */
[----:B--2---:R-:W-:Y:S02]  /*00b0*/  R2UR UR13, R8 ;  /* 0x00000000080d72ca */ /* 0x004fe400000e0000 */
[----:B---3--:R-:W-:Y:S02]  /*00c0*/  R2UR UR16, R2 ;  /* 0x00000000021072ca */ /* 0x008fe400000e0000 */
[----:B----4-:R-:W-:-:S07]  /*00d0*/  R2UR UR17, R4 ;  /* 0x00000000041172ca */ /* 0x010fce00000e0000 */
[----:B-1----:R-:W-:Y:S08]  /*00e0*/  @P0 BRA `(.L_x_1) ;  /* 0x0000000800480947 */ /* 0x002ff00003800000 */
[----:B------:R-:W-:Y:S01]  /*00f0*/  IABS R8, UR17 ;  /* 0x0000001100087c13 */ /* 0x000fe20008000000 */
[----:B------:R-:W0:Y:S01]  /*0100*/  S2R R2, SR_CTAID.Y ;  /* 0x0000000000027919 */ /* 0x000e220000002600 */
[----:B------:R-:W0:Y:S01]  /*0110*/  S2UR UR4, SR_CTAID.X ;  /* 0x00000000000479c3 */ /* 0x000e220000002500 */
[----:B------:R-:W-:Y:S01]  /*0120*/  UISETP.GE.AND UP0, UPT, UR13, 0x1, UPT ;  /* 0x000000010d00788c */ /* 0x000fe2000bf06270 */
[----:B------:R-:W1:Y:S06]  /*0130*/  I2F.RP R4, R8 ;  /* 0x0000000800047306 */ /* 0x000e6c0000209400 */
[----:B------:R-:W0:Y:S02]  /*0140*/  LDC R9, c[0x0][0x370] ;  /* 0x0000dc00ff097b82 */ /* 0x000e240000000800 */
[----:B-1----:R-:W1:Y:S01]  /*0150*/  MUFU.RCP R4, R4 ;  /* 0x0000000400047308 */ /* 0x002e620000001000 */
[----:B0-----:R-:W-:Y:S01]  /*0160*/  IMAD R2, R2, R9, UR4 ;  /* 0x0000000402027e24 */ /* 0x001fe2000f8e0209 */
[----:B-1----:R-:W-:-:S03]  /*0170*/  IADD3 R6, PT, PT, R4, 0xffffffe, RZ ;  /* 0x0ffffffe04067810 */ /* 0x002fc60007ffe0ff */
[----:B------:R-:W-:-:S03]  /*0180*/  IMAD R2, R2, 0x8, R5 ;  /* 0x0000000802027824 */ /* 0x000fc600078e0205 */
[----:B------:R0:W1:Y:S02]  /*0190*/  F2I.FTZ.U32.TRUNC.NTZ R7, R6 ;  /* 0x0000000600077305 */ /* 0x000064000021f000 */
[----:B------:R-:W-:Y:S02]  /*01a0*/  IABS R4, R2 ;  /* 0x0000000200047213 */ /* 0x000fe40000000000 */
[----:B------:R-:W-:Y:S01]  /*01b0*/  ISETP.GE.AND P2, PT, R2, RZ, PT ;  /* 0x000000ff0200720c */ /* 0x000fe20003f46270 */
[----:B0-----:R-:W-:Y:S01]  /*01c0*/  HFMA2 R6, -RZ, RZ, 0, 0 ;  /* 0x00000000ff067431 */ /* 0x001fe200000001ff */
[----:B-1----:R-:W-:-:S04]  /*01d0*/  IADD3 R10, PT, PT, RZ, -R7, RZ ;  /* 0x80000007ff0a7210 */ /* 0x002fc80007ffe0ff */
[----:B------:R-:W-:Y:S02]  /*01e0*/  MOV R9, R10 ;  /* 0x0000000a00097202 */ /* 0x000fe40000000f00 */
[----:B------:R-:W-:-:S03]  /*01f0*/  IABS R10, UR17 ;  /* 0x00000011000a7c13 */ /* 0x000fc60008000000 */
[----:B------:R-:W-:Y:S01]  /*0200*/  IMAD R9, R9, R8, RZ ;  /* 0x0000000809097224 */ /* 0x000fe200078e02ff */
[----:B------:R-:W-:-:S03]  /*0210*/  IADD3 R10, PT, PT, RZ, -R10, RZ ;  /* 0x8000000aff0a7210 */ /* 0x000fc60007ffe0ff */
[----:B------:R-:W-:Y:S01]  /*0220*/  IMAD.HI.U32 R7, R7, R9, R6 ;  /* 0x0000000907077227 */ /* 0x000fe200078e0006 */
[----:B------:R-:W-:-:S05]  /*0230*/  MOV R6, R10 ;  /* 0x0000000a00067202 */ /* 0x000fca0000000f00 */
[----:B------:R-:W-:-:S04]  /*0240*/  IMAD.HI.U32 R7, R7, R4, RZ ;  /* 0x0000000407077227 */ /* 0x000fc800078e00ff */
[----:B------:R-:W-:-:S05]  /*0250*/  IMAD R7, R7, R6, R4 ;  /* 0x0000000607077224 */ /* 0x000fca00078e0204 */
[----:B------:R-:W-:-:S13]  /*0260*/  ISETP.GT.U32.AND P0, PT, R8, R7, PT ;  /* 0x000000070800720c */ /* 0x000fda0003f04070 */
[----:B------:R-:W-:Y:S01]  /*0270*/  @!P0 IMAD.IADD R7, R7, 0x1, -R8 ;  /* 0x0000000107078824 */ /* 0x000fe200078e0a08 */
[----:B------:R-:W-:-:S04]  /*0280*/  ISETP.NE.AND P0, PT, RZ, UR17, PT ;  /* 0x00000011ff007c0c */ /* 0x000fc8000bf05270 */
[----:B------:R-:W-:-:S13]  /*0290*/  ISETP.GT.U32.AND P1, PT, R8, R7, PT ;  /* 0x000000070800720c */ /* 0x000fda0003f24070 */
[----:B------:R-:W-:-:S04]  /*02a0*/  @!P1 IADD3 R7, PT, PT, R7, -R8, RZ ;  /* 0x8000000807079210 */ /* 0x000fc80007ffe0ff */
[----:B------:R-:W-:Y:S02]  /*02b0*/  @!P2 IADD3 R7, PT, PT, -R7, RZ, RZ ;  /* 0x000000ff0707a210 */ /* 0x000fe40007ffe1ff */
[----:B------:R-:W-:-:S04]  /*02c0*/  @!P0 LOP3.LUT R7, RZ, UR17, RZ, 0x33, !PT ;  /* 0x00000011ff078c12 */ /* 0x000fc8000f8e33ff */
[----:B------:R-:W-:Y:S01]  /*02d0*/  IADD3 R2, PT, PT, R7, UR16, RZ ;  /* 0x0000001007027c10 */ /* 0x000fe2000fffe0ff */
[----:B------:R-:W-:Y:S06]  /*02e0*/  BRA.U !UP0, `(.L_x_2) ;  /* 0x0000000508b07547 */ /* 0x000fec000b800000 */
[----:B------:R-:W0:Y:S01]  /*02f0*/  S2UR UR5, SR_CgaCtaId ;  /* 0x00000000000579c3 */ /* 0x000e220000008800 */
[----:B------:R-:W-:Y:S02]  /*0300*/  UISETP.GE.U32.AND UP0, UPT, UR13, 0x10, UPT ;  /* 0x000000100d00788c */ /* 0x000fe4000bf06070 */
[----:B------:R-:W-:Y:S01]  /*0310*/  IMAD R4, R2, UR13, RZ ;  /* 0x0000000d02047c24 */ /* 0x000fe2000f8e02ff */
[----:B------:R-:W-:Y:S01]  /*0320*/  UMOV UR4, 0x400 ;  /* 0x0000040000047882 */ /* 0x000fe20000000000 */
[----:B------:R-:W-:Y:S01]  /*0330*/  ULOP3.LUT UR6, UR13, 0xf, URZ, 0xc0, !UPT ;  /* 0x0000000f0d067892 */ /* 0x000fe2000f8ec0ff */
[----:B------:R-:W-:-:S03]  /*0340*/  IMAD.MOV.U32 R9, RZ, RZ, RZ ;  /* 0x000000ffff097224 */ /* 0x000fc600078e00ff */
[----:B------:R-:W-:Y:S02]  /*0350*/  UISETP.NE.AND UP1, UPT, UR6, URZ, UPT ;  /* 0x000000ff0600728c */ /* 0x000fe4000bf25270 */
[----:B0-----:R-:W-:-:S06]  /*0360*/  ULEA UR4, UR5, UR4, 0x18 ;  /* 0x0000000405047291 */ /* 0x001fcc000f8ec0ff */
[----:B------:R-:W-:Y:S01]  /*0370*/  LEA R8, R5, UR4, 0x2 ;  /* 0x0000000405087c11 */ /* 0x000fe2000f8e10ff */
[----:B------:R-:W-:Y:S06]  /*0380*/  BRA.U !UP0, `(.L_x_3) ;  /* 0x0000000108a87547 */ /* 0x000fec000b800000 */
[----:B------:R-:W-:Y:S01]  /*0390*/  ULOP3.LUT UR4, UR13, 0x7ffffff0, URZ, 0xc0, !UPT ;  /* 0x7ffffff00d047892 */ /* 0x000fe2000f8ec0ff */
[----:B------:R-:W-:-:S05]  /*03a0*/  HFMA2 R11, -RZ, RZ, 0, 0 ;  /* 0x00000000ff0b7431 */ /* 0x000fca00000001ff */
[----:B------:R-:W-:-:S07]  /*03b0*/  MOV R9, UR4 ;  /* 0x0000000400097c02 */ /* 0x000fce0008000f00 */
.L_x_4:
[----:B0-----:R-:W0:Y:S01]  /*03c0*/  LDC.64 R6, c[0x0][0x390] ;  /* 0x0000e400ff067b82 */ /* 0x001e220000000a00 */
[----:B------:R-:W-:-:S05]  /*03d0*/  IADD3 R13, PT, PT, R4, R11, RZ ;  /* 0x0000000b040d7210 */ /* 0x000fca0007ffe0ff */
[----:B0-----:R-:W-:-:S05]  /*03e0*/  IMAD.WIDE R6, R13, 0x4, R6 ;  /* 0x000000040d067825 */ /* 0x001fca00078e0206 */
[----:B------:R-:W2:Y:S04]  /*03f0*/  LDG.E R10, desc[UR14][R6.64] ;  /* 0x0000000e060a7981 */ /* 0x000ea8000c1e1900 */
[----:B------:R-:W3:Y:S04]  /*0400*/  LDG.E R12, desc[UR14][R6.64+0x4] ;  /* 0x0000040e060c7981 */ /* 0x000ee8000c1e1900 */
[----:B------:R-:W4:Y:S04]  /*0410*/  LDG.E R14, desc[UR14][R6.64+0x8] ;  /* 0x0000080e060e7981 */ /* 0x000f28000c1e1900 */
        /* <DEDUP_REMOVED lines=12> */
[----:B------:R-:W4:Y:S01]  /*04e0*/  LDG.E R40, desc[UR14][R6.64+0x3c] ;  /* 0x00003c0e06287981 */ /* 0x000f22000c1e1900 */
[C---:B------:R-:W-:Y:S01]  /*04f0*/  IMAD R13, R11.reuse, 0x20, R8 ;  /* 0x000000200b0d7824 */ /* 0x040fe200078e0208 */
[----:B------:R-:W-:-:S04]  /*0500*/  IADD3 R11, PT, PT, R11, 0x10, RZ ;  /* 0x000000100b0b7810 */ /* 0x000fc80007ffe0ff */
[----:B------:R-:W-:Y:S01]  /*0510*/  ISETP.NE.AND P0, PT, R11, R9, PT ;  /* 0x000000090b00720c */ /* 0x000fe20003f05270 */
[----:B--2---:R0:W-:Y:S04]  /*0520*/  STS [R13], R10 ;  /* 0x0000000a0d007388 */ /* 0x0041e80000000800 */
[----:B---3--:R0:W-:Y:S04]  /*0530*/  STS [R13+0x20], R12 ;  /* 0x0000200c0d007388 */ /* 0x0081e80000000800 */
[----:B----4-:R0:W-:Y:S04]  /*0540*/  STS [R13+0x40], R14 ;  /* 0x0000400e0d007388 */ /* 0x0101e80000000800 */
[----:B------:R0:W-:Y:S04]  /*0550*/  STS [R13+0x60], R16 ;  /* 0x000060100d007388 */ /* 0x0001e80000000800 */
        /* <DEDUP_REMOVED lines=11> */
[----:B------:R0:W-:Y:S01]  /*0610*/  STS [R13+0x1e0], R40 ;  /* 0x0001e0280d007388 */ /* 0x0001e20000000800 */
[----:B------:R-:W-:Y:S05]  /*0620*/  @P0 BRA `(.L_x_4) ;  /* 0xfffffffc00640947 */ /* 0x000fea000383ffff */
.L_x_3:
[----:B------:R-:W-:Y:S05]  /*0630*/  BRA.U !UP1, `(.L_x_2) ;  /* 0x0000000109dc7547 */ /* 0x000fea000b800000 */
[----:B------:R-:W-:Y:S02]  /*0640*/  UISETP.GE.U32.AND UP0, UPT, UR6, 0x8, UPT ;  /* 0x000000080600788c */ /* 0x000fe4000bf06070 */
[----:B------:R-:W-:-:S04]  /*0650*/  ULOP3.LUT UR4, UR13, 0x7, URZ, 0xc0, !UPT ;  /* 0x000000070d047892 */ /* 0x000fc8000f8ec0ff */
[----:B------:R-:W-:-:S03]  /*0660*/  UISETP.NE.AND UP1, UPT, UR4, URZ, UPT ;  /* 0x000000ff0400728c */ /* 0x000fc6000bf25270 */
[----:B------:R-:W-:Y:S08]  /*0670*/  BRA.U !UP0, `(.L_x_5) ;  /* 0x0000000108547547 */ /* 0x000ff0000b800000 */
[----:B------:R-:W1:Y:S01]  /*0680*/  LDC.64 R6, c[0x0][0x390] ;  /* 0x0000e400ff067b82 */ /* 0x000e620000000a00 */
[----:B------:R-:W-:-:S05]  /*0690*/  IADD3 R11, PT, PT, R4, R9, RZ ;  /* 0x00000009040b7210 */ /* 0x000fca0007ffe0ff */
[----:B-1----:R-:W-:-:S05]  /*06a0*/  IMAD.WIDE R6, R11, 0x4, R6 ;  /* 0x000000040b067825 */ /* 0x002fca00078e0206 */
[----:B0-----:R-:W2:Y:S04]  /*06b0*/  LDG.E R10, desc[UR14][R6.64] ;  /* 0x0000000e060a7981 */ /* 0x001ea8000c1e1900 */
[----:B------:R-:W3:Y:S04]  /*06c0*/  LDG.E R12, desc[UR14][R6.64+0x4] ;  /* 0x0000040e060c7981 */ /* 0x000ee8000c1e1900 */
[----:B------:R-:W4:Y:S04]  /*06d0*/  LDG.E R14, desc[UR14][R6.64+0x8] ;  /* 0x0000080e060e7981 */ /* 0x000f28000c1e1900 */
[----:B------:R-:W4:Y:S04]  /*06e0*/  LDG.E R16, desc[UR14][R6.64+0xc] ;  /* 0x00000c0e06107981 */ /* 0x000f28000c1e1900 */
[----:B------:R-:W4:Y:S04]  /*06f0*/  LDG.E R18, desc[UR14][R6.64+0x10] ;  /* 0x0000100e06127981 */ /* 0x000f28000c1e1900 */
[----:B------:R-:W4:Y:S04]  /*0700*/  LDG.E R20, desc[UR14][R6.64+0x14] ;  /* 0x0000140e06147981 */ /* 0x000f28000c1e1900 */
[----:B------:R-:W4:Y:S04]  /*0710*/  LDG.E R22, desc[UR14][R6.64+0x18] ;  /* 0x0000180e06167981 */ /* 0x000f28000c1e1900 */
[----:B------:R-:W4:Y:S01]  /*0720*/  LDG.E R24, desc[UR14][R6.64+0x1c] ;  /* 0x00001c0e06187981 */ /* 0x000f22000c1e1900 */
[C---:B------:R-:W-:Y:S01]  /*0730*/  LEA R11, R9.reuse, R8, 0x5 ;  /* 0x00000008090b7211 */ /* 0x040fe200078e28ff */
[----:B------:R-:W-:-:S04]  /*0740*/  VIADD R9, R9, 0x8 ;  /* 0x0000000809097836 */ /* 0x000fc80000000000 */
[----:B--2---:R1:W-:Y:S04]  /*0750*/  STS [R11], R10 ;  /* 0x0000000a0b007388 */ /* 0x0043e80000000800 */
[----:B---3--:R1:W-:Y:S04]  /*0760*/  STS [R11+0x20], R12 ;  /* 0x0000200c0b007388 */ /* 0x0083e80000000800 */
[----:B----4-:R1:W-:Y:S04]  /*0770*/  STS [R11+0x40], R14 ;  /* 0x0000400e0b007388 */ /* 0x0103e80000000800 */
[----:B------:R1:W-:Y:S04]  /*0780*/  STS [R11+0x60], R16 ;  /* 0x000060100b007388 */ /* 0x0003e80000000800 */
[----:B------:R1:W-:Y:S04]  /*0790*/  STS [R11+0x80], R18 ;  /* 0x000080120b007388 */ /* 0x0003e80000000800 */
[----:B------:R1:W-:Y:S04]  /*07a0*/  STS [R11+0xa0], R20 ;  /* 0x0000a0140b007388 */ /* 0x0003e80000000800 */
[----:B------:R1:W-:Y:S04]  /*07b0*/  STS [R11+0xc0], R22 ;  /* 0x0000c0160b007388 */ /* 0x0003e80000000800 */
[----:B------:R1:W-:Y:S02]  /*07c0*/  STS [R11+0xe0], R24 ;  /* 0x0000e0180b007388 */ /* 0x0003e40000000800 */
.L_x_5:
[----:B------:R-:W-:Y:S05]  /*07d0*/  BRA.U !UP1, `(.L_x_2) ;  /* 0x0000000109747547 */ /* 0x000fea000b800000 */
[----:B------:R-:W-:Y:S02]  /*07e0*/  UISETP.GE.U32.AND UP0, UPT, UR4, 0x4, UPT ;  /* 0x000000040400788c */ /* 0x000fe4000bf06070 */
[----:B------:R-:W-:-:S04]  /*07f0*/  ULOP3.LUT UR5, UR13, 0x3, URZ, 0xc0, !UPT ;  /* 0x000000030d057892 */ /* 0x000fc8000f8ec0ff */
[----:B------:R-:W-:-:S03]  /*0800*/  UISETP.NE.AND UP1, UPT, UR5, URZ, UPT ;  /* 0x000000ff0500728c */ /* 0x000fc6000bf25270 */
[----:B------:R-:W-:Y:S08]  /*0810*/  BRA.U !UP0, `(.L_x_6) ;  /* 0x0000000108347547 */ /* 0x000ff0000b800000 */
[----:B------:R-:W2:Y:S01]  /*0820*/  LDC.64 R6, c[0x0][0x390] ;  /* 0x0000e400ff067b82 */ /* 0x000ea20000000a00 */
[----:B-1----:R-:W-:-:S05]  /*0830*/  IADD3 R11, PT, PT, R4, R9, RZ ;  /* 0x00000009040b7210 */ /* 0x002fca0007ffe0ff */
[----:B--2---:R-:W-:-:S05]  /*0840*/  IMAD.WIDE R6, R11, 0x4, R6 ;  /* 0x000000040b067825 */ /* 0x004fca00078e0206 */
[----:B0-----:R-:W2:Y:S04]  /*0850*/  LDG.E R10, desc[UR14][R6.64] ;  /* 0x0000000e060a7981 */ /* 0x001ea8000c1e1900 */
[----:B------:R-:W3:Y:S04]  /*0860*/  LDG.E R12, desc[UR14][R6.64+0x4] ;  /* 0x0000040e060c7981 */ /* 0x000ee8000c1e1900 */
[----:B------:R-:W4:Y:S04]  /*0870*/  LDG.E R14, desc[UR14][R6.64+0x8] ;  /* 0x0000080e060e7981 */ /* 0x000f28000c1e1900 */
[----:B------:R-:W4:Y:S01]  /*0880*/  LDG.E R16, desc[UR14][R6.64+0xc] ;  /* 0x00000c0e06107981 */ /* 0x000f22000c1e1900 */
[----:B------:R-:W-:-:S02]  /*0890*/  LEA R11, R9, R8, 0x5 ;  /* 0x00000008090b7211 */ /* 0x000fc400078e28ff */
[----:B------:R-:W-:-:S03]  /*08a0*/  IADD3 R9, PT, PT, R9, 0x4, RZ ;  /* 0x0000000409097810 */ /* 0x000fc60007ffe0ff */
[----:B--2---:R2:W-:Y:S04]  /*08b0*/  STS [R11], R10 ;  /* 0x0000000a0b007388 */ /* 0x0045e80000000800 */
[----:B---3--:R2:W-:Y:S04]  /*08c0*/  STS [R11+0x20], R12 ;  /* 0x0000200c0b007388 */ /* 0x0085e80000000800 */
[----:B----4-:R2:W-:Y:S04]  /*08d0*/  STS [R11+0x40], R14 ;  /* 0x0000400e0b007388 */ /* 0x0105e80000000800 */
[----:B------:R2:W-:Y:S02]  /*08e0*/  STS [R11+0x60], R16 ;  /* 0x000060100b007388 */ /* 0x0005e40000000800 */
.L_x_6:
[----:B------:R-:W-:Y:S05]  /*08f0*/  BRA.U !UP1, `(.L_x_2) ;  /* 0x00000001092c7547 */ /* 0x000fea000b800000 */
[----:B012---:R-:W0:Y:S01]  /*0900*/  LDC.64 R10, c[0x0][0x390] ;  /* 0x0000e400ff0a7b82 */ /* 0x007e220000000a00 */
[----:B------:R-:W-:-:S05]  /*0910*/  UMOV UR4, URZ ;  /* 0x000000ff00047c82 */ /* 0x000fca0008000000 */
.L_x_7:
[----:B------:R-:W-:-:S04]  /*0920*/  IMAD.IADD R7, R4, 0x1, R9 ;  /* 0x0000000104077824 */ /* 0x000fc800078e0209 */
[----:B0--3--:R-:W-:-:S06]  /*0930*/  IMAD.WIDE R6, R7, 0x4, R10 ;  /* 0x0000000407067825 */ /* 0x009fcc00078e020a */
[----:B------:R-:W2:Y:S01]  /*0940*/  LDG.E R6, desc[UR14][R6.64] ;  /* 0x0000000e06067981 */ /* 0x000ea2000c1e1900 */
[C---:B------:R-:W-:Y:S01]  /*0950*/  LEA R13, R9.reuse, R8, 0x5 ;  /* 0x00000008090d7211 */ /* 0x040fe200078e28ff */
[----:B------:R-:W-:Y:S01]  /*0960*/  UIADD3 UR4, UPT, UPT, UR4, 0x1, URZ ;  /* 0x0000000104047890 */ /* 0x000fe2000fffe0ff */
[----:B------:R-:W-:-:S03]  /*0970*/  IADD3 R9, PT, PT, R9, 0x1, RZ ;  /* 0x0000000109097810 */ /* 0x000fc60007ffe0ff */
[----:B------:R-:W-:Y:S01]  /*0980*/  UISETP.NE.AND UP0, UPT, UR4, UR5, UPT ;  /* 0x000000050400728c */ /* 0x000fe2000bf05270 */
[----:B--2---:R3:W-:Y:S08]  /*0990*/  STS [R13], R6 ;  /* 0x000000060d007388 */ /* 0x0047f00000000800 */
[----:B------:R-:W-:Y:S05]  /*09a0*/  BRA.U UP0, `(.L_x_7) ;  /* 0xfffffffd00dc7547 */ /* 0x000fea000b83ffff */
.L_x_2:
[----:B------:R-:W4:Y:S01]  /*09b0*/  S2UR UR5, SR_CgaCtaId ;  /* 0x00000000000579c3 */ /* 0x000f220000008800 */
[----:B------:R-:W-:Y:S02]  /*09c0*/  UMOV UR4, 0x400 ;  /* 0x0000040000047882 */ /* 0x000fe40000000000 */
[----:B------:R-:W-:-:S04]  /*09d0*/  UIADD3 UR4, UPT, UPT, UR4, 0x5a0, URZ ;  /* 0x000005a004047890 */ /* 0x000fc8000fffe0ff */
[----:B----4-:R-:W-:-:S06]  /*09e0*/  ULEA UR4, UR5, UR4, 0x18 ;  /* 0x0000000405047291 */ /* 0x010fcc000f8ec0ff */
[----:B------:R-:W-:-:S05]  /*09f0*/  LEA R7, R5, UR4, 0x2 ;  /* 0x0000000405077c11 */ /* 0x000fca000f8e10ff */
[----:B------:R4:W-:Y:S02]  /*0a00*/  STS [R7], R2 ;  /* 0x0000000207007388 */ /* 0x0009e40000000800 */
.L_x_1:
[----:B------:R-:W-:Y:S05]  /*0a10*/  BSYNC.RECONVERGENT B0 ;  /* 0x0000000000007941 */ /* 0x000fea0003800200 */
.L_x_0:
[-C--:B-----5:R-:W-:Y:S01]  /*0a20*/  IABS R17, R0.reuse ;  /* 0x0000000000117213 */ /* 0x0a0fe20000000000 */
[----:B01----:R-:W0:Y:S01]  /*0a30*/  LDC.64 R20, c[0x0][0x3a0] ;  /* 0x0000e800ff147b82 */ /* 0x003e220000000a00 */
[-C--:B------:R-:W-:Y:S02]  /*0a40*/  IABS R8, R0.reuse ;  /* 0x0000000000087213 */ /* 0x080fe40000000000 */
[----:B----4-:R-:W1:Y:S01]  /*0a50*/  I2F.RP R2, R17 ;  /* 0x0000001100027306 */ /* 0x010e620000209400 */
[----:B---3--:R-:W-:Y:S02]  /*0a60*/  LOP3.LUT R13, RZ, R0, RZ, 0x33, !PT ;  /* 0x00000000ff0d7212 */ /* 0x008fe400078e33ff */
[----:B------:R-:W-:-:S05]  /*0a70*/  IADD3 R8, PT, PT, RZ, -R8, RZ ;  /* 0x80000008ff087210 */ /* 0x000fca0007ffe0ff */
[----:B-1----:R-:W1:Y:S02]  /*0a80*/  MUFU.RCP R2, R2 ;  /* 0x0000000200027308 */ /* 0x002e640000001000 */
[----:B-1----:R-:W-:-:S06]  /*0a90*/  IADD3 R6, PT, PT, R2, 0xffffffe, RZ ;  /* 0x0ffffffe02067810 */ /* 0x002fcc0007ffe0ff */
[----:B------:R1:W3:Y:S02]  /*0aa0*/  F2I.FTZ.U32.TRUNC.NTZ R7, R6 ;  /* 0x0000000600077305 */ /* 0x0002e4000021f000 */
[----:B-1----:R-:W-:Y:S02]  /*0ab0*/  HFMA2 R6, -RZ, RZ, 0, 0 ;  /* 0x00000000ff067431 */ /* 0x002fe400000001ff */
[----:B---3--:R-:W-:-:S04]  /*0ac0*/  IMAD.MOV R4, RZ, RZ, -R7 ;  /* 0x000000ffff047224 */ /* 0x008fc800078e0a07 */
[----:B------:R-:W-:Y:S01]  /*0ad0*/  IMAD R9, R4, R17, RZ ;  /* 0x0000001104097224 */ /* 0x000fe200078e02ff */
[----:B------:R-:W-:-:S03]  /*0ae0*/  IABS R4, R5 ;  /* 0x0000000500047213 */ /* 0x000fc60000000000 */
[----:B------:R-:W-:Y:S01]  /*0af0*/  IMAD.HI.U32 R7, R7, R9, R6 ;  /* 0x0000000907077227 */ /* 0x000fe200078e0006 */
[----:B------:R-:W-:-:S05]  /*0b00*/  MOV R9, R8 ;  /* 0x0000000800097202 */ /* 0x000fca0000000f00 */
[----:B------:R-:W-:-:S04]  /*0b10*/  IMAD.HI.U32 R2, R7, R4, RZ ;  /* 0x0000000407027227 */ /* 0x000fc800078e00ff */
[----:B------:R-:W-:-:S05]  /*0b20*/  IMAD R4, R2, R9, R4 ;  /* 0x0000000902047224 */ /* 0x000fca00078e0204 */
[----:B------:R-:W-:-:S13]  /*0b30*/  ISETP.GT.U32.AND P1, PT, R17, R4, PT ;  /* 0x000000041100720c */ /* 0x000fda0003f24070 */
[----:B------:R-:W-:Y:S01]  /*0b40*/  @!P1 IMAD.IADD R4, R4, 0x1, -R17 ;  /* 0x0000000104049824 */ /* 0x000fe200078e0a11 */
[----:B------:R-:W-:-:S04]  /*0b50*/  @!P1 IADD3 R2, PT, PT, R2, 0x1, RZ ;  /* 0x0000000102029810 */ /* 0x000fc80007ffe0ff */
[----:B------:R-:W-:Y:S02]  /*0b60*/  ISETP.GE.U32.AND P0, PT, R4, R17, PT ;  /* 0x000000110400720c */ /* 0x000fe40003f06070 */
[----:B------:R-:W-:-:S04]  /*0b70*/  LOP3.LUT R4, R5, R0, RZ, 0x3c, !PT ;  /* 0x0000000005047212 */ /* 0x000fc800078e3cff */
[----:B------:R-:W-:-:S07]  /*0b80*/  ISETP.GE.AND P2, PT, R4, RZ, PT ;  /* 0x000000ff0400720c */ /* 0x000fce0003f46270 */
[----:B------:R-:W-:Y:S02]  /*0b90*/  @P0 IADD3 R2, PT, PT, R2, 0x1, RZ ;  /* 0x0000000102020810 */ /* 0x000fe40007ffe0ff */
[----:B------:R-:W-:-:S04]  /*0ba0*/  ISETP.NE.AND P0, PT, R0, RZ, PT ;  /* 0x000000ff0000720c */ /* 0x000fc80003f05270 */
[----:B------:R-:W-:-:S04]  /*0bb0*/  @!P2 IADD3 R2, PT, PT, -R2, RZ, RZ ;  /* 0x000000ff0202a210 */ /* 0x000fc80007ffe1ff */
[----:B------:R-:W-:-:S05]  /*0bc0*/  SEL R31, R13, R2, !P0 ;  /* 0x000000020d1f7207 */ /* 0x000fca0004000000 */
[----:B------:R-:W-:-:S04]  /*0bd0*/  IMAD.MOV R15, RZ, RZ, -R31 ;  /* 0x000000ffff0f7224 */ /* 0x000fc800078e0a1f */
[----:B------:R-:W-:-:S04]  /*0be0*/  IMAD R15, R0, R15, R5 ;  /* 0x0000000f000f7224 */ /* 0x000fc800078e0205 */
[----:B0-----:R-:W-:Y:S01]  /*0bf0*/  IMAD.WIDE.U32 R20, R15, 0x4, R20 ;  /* 0x000000040f147825 */ /* 0x001fe200078e0014 */
[----:B------:R-:W-:Y:S06]  /*0c00*/  BAR.SYNC.DEFER_BLOCKING 0x0 ;  /* 0x0000000000007b1d */ /* 0x000fec0000010000 */
[----:B------:R0:W3:Y:S02]  /*0c10*/  LDG.E R20, desc[UR14][R20.64] ;  /* 0x0000000e14147981 */ /* 0x0000e4000c1e1900 */
[----:B------:R-:W1:Y:S01]  /*0c20*/  S2UR UR5, SR_CgaCtaId ;  /* 0x00000000000579c3 */ /* 0x000e620000008800 */
[----:B------:R-:W-:Y:S01]  /*0c30*/  IABS R2, R3 ;  /* 0x0000000300027213 */ /* 0x000fe20000000000 */
[----:B------:R-:W-:Y:S01]  /*0c40*/  UMOV UR4, 0x400 ;  /* 0x0000040000047882 */ /* 0x000fe20000000000 */
[----:B------:R-:W-:Y:S01]  /*0c50*/  LOP3.LUT R0, R3, R0, RZ, 0x3c, !PT ;  /* 0x0000000003007212 */ /* 0x000fe200078e3cff */
[----:B------:R-:W-:Y:S01]  /*0c60*/  BSSY.RECONVERGENT B0, `(.L_x_8) ;  /* 0x0000153000007945 */ /* 0x000fe20003800200 */
[----:B------:R-:W-:Y:S01]  /*0c70*/  MOV R30, 0x7f7ff023 ;  /* 0x7f7ff023001e7802 */ /* 0x000fe20000000f00 */
[----:B--2---:R-:W-:Y:S01]  /*0c80*/  IMAD.HI.U32 R12, R7, R2, RZ ;  /* 0x00000002070c7227 */ /* 0x004fe200078e00ff */
[----:B------:R-:W-:-:S02]  /*0c90*/  ISETP.GE.AND P3, PT, R0, RZ, PT ;  /* 0x000000ff0000720c */ /* 0x000fc40003f66270 */
[----:B------:R-:W-:Y:S01]  /*0ca0*/  MOV R29, 0x7f7ff023 ;  /* 0x7f7ff023001d7802 */ /* 0x000fe20000000f00 */
[----:B------:R-:W-:Y:S01]  /*0cb0*/  IMAD R2, R12, R9, R2 ;  /* 0x000000090c027224 */ /* 0x000fe200078e0202 */
[----:B------:R-:W-:Y:S01]  /*0cc0*/  MOV R28, 0x7f7ff023 ;  /* 0x7f7ff023001c7802 */ /* 0x000fe20000000f00 */
[----:B------:R-:W-:Y:S01]  /*0cd0*/  IMAD.MOV.U32 R26, RZ, RZ, 0x7f7ff023 ;  /* 0x7f7ff023ff1a7424 */ /* 0x000fe200078e00ff */
[----:B------:R-:W-:Y:S02]  /*0ce0*/  MOV R27, 0x7f7ff023 ;  /* 0x7f7ff023001b7802 */ /* 0x000fe40000000f00 */
[----:B------:R-:W-:Y:S02]  /*0cf0*/  ISETP.GT.U32.AND P2, PT, R17, R2, PT ;  /* 0x000000021100720c */ /* 0x000fe40003f44070 */
[----:B------:R-:W-:Y:S02]  /*0d00*/  MOV R25, 0x7f7ff023 ;  /* 0x7f7ff02300197802 */ /* 0x000fe40000000f00 */
[----:B------:R-:W-:-:S02]  /*0d10*/  MOV R24, 0x7f7ff023 ;  /* 0x7f7ff02300187802 */ /* 0x000fc40000000f00 */
[----:B------:R-:W-:Y:S01]  /*0d20*/  MOV R23, 0x7f7ff023 ;  /* 0x7f7ff02300177802 */ /* 0x000fe20000000f00 */
[----:B-1----:R-:W-:-:S06]  /*0d30*/  ULEA UR4, UR5, UR4, 0x18 ;  /* 0x0000000405047291 */ /* 0x002fcc000f8ec0ff */
[-C--:B------:R-:W-:Y:S02]  /*0d40*/  @!P2 IADD3 R2, PT, PT, R2, -R17.reuse, RZ ;  /* 0x800000110202a210 */ /* 0x080fe40007ffe0ff */
[----:B------:R-:W-:Y:S02]  /*0d50*/  @!P2 IADD3 R12, PT, PT, R12, 0x1, RZ ;  /* 0x000000010c0ca810 */ /* 0x000fe40007ffe0ff */
[----:B------:R-:W-:Y:S01]  /*0d60*/  ISETP.GE.U32.AND P1, PT, R2, R17, PT ;  /* 0x000000110200720c */ /* 0x000fe20003f26070 */
[----:B------:R-:W1:Y:S01]  /*0d70*/  LDS.128 R4, [UR4+0x5a0] ;  /* 0x0005a004ff047984 */ /* 0x000e620008000c00 */
[----:B------:R-:W2:Y:S03]  /*0d80*/  LDC.64 R2, c[0x0][0x398] ;  /* 0x0000e600ff027b82 */ /* 0x000ea60000000a00 */
[----:B------:R-:W4:Y:S08]  /*0d90*/  LDS.128 R8, [UR4+0x5b0] ;  /* 0x0005b004ff087984 */ /* 0x000f300008000c00 */
[----:B------:R-:W-:-:S05]  /*0da0*/  @P1 IADD3 R12, PT, PT, R12, 0x1, RZ ;  /* 0x000000010c0c1810 */ /* 0x000fca0007ffe0ff */
[----:B------:R-:W-:-:S05]  /*0db0*/  @!P3 IMAD.MOV R12, RZ, RZ, -R12 ;  /* 0x000000ffff0cb224 */ /* 0x000fca00078e0a0c */
[----:B------:R-:W-:Y:S02]  /*0dc0*/  SEL R0, R13, R12, !P0 ;  /* 0x0000000c0d007207 */ /* 0x000fe40004000000 */
[----:B-1----:R-:W-:Y:S02]  /*0dd0*/  R2UR UR9, R7 ;  /* 0x00000000070972ca */ /* 0x002fe400000e0000 */
[----:B------:R-:W-:Y:S02]  /*0de0*/  R2UR UR8, R6 ;  /* 0x00000000060872ca */ /* 0x000fe400000e0000 */
[----:B------:R-:W-:Y:S02]  /*0df0*/  R2UR UR7, R5 ;  /* 0x00000000050772ca */ /* 0x000fe400000e0000 */
[----:B------:R-:W-:Y:S02]  /*0e00*/  R2UR UR4, R4 ;  /* 0x00000000040472ca */ /* 0x000fe400000e0000 */
[----:B----4-:R-:W-:-:S02]  /*0e10*/  R2UR UR18, R11 ;  /* 0x000000000b1272ca */ /* 0x010fc400000e0000 */
[----:B------:R-:W-:Y:S02]  /*0e20*/  R2UR UR11, R10 ;  /* 0x000000000a0b72ca */ /* 0x000fe400000e0000 */
[----:B------:R-:W-:Y:S02]  /*0e30*/  R2UR UR10, R9 ;  /* 0x00000000090a72ca */ /* 0x000fe400000e0000 */
[----:B------:R-:W-:Y:S01]  /*0e40*/  R2UR UR5, R8 ;  /* 0x00000000080572ca */ /* 0x000fe200000e0000 */
[----:B--2---:R-:W-:Y:S01]  /*0e50*/  IMAD.WIDE.U32 R8, R15, 0x4, R2 ;  /* 0x000000040f087825 */ /* 0x004fe200078e0002 */
[----:B------:R-:W-:Y:S02]  /*0e60*/  MOV R2, UR9 ;  /* 0x0000000900027c02 */ /* 0x000fe40008000f00 */
[----:B------:R-:W-:Y:S01]  /*0e70*/  MOV R4, UR7 ;  /* 0x0000000700047c02 */ /* 0x000fe20008000f00 */
[----:B------:R-:W-:Y:S01]  /*0e80*/  IMAD.U32 R3, RZ, RZ, UR8 ;  /* 0x00000008ff037e24 */ /* 0x000fe2000f8e00ff */
[----:B------:R-:W-:-:S02]  /*0e90*/  MOV R5, UR4 ;  /* 0x0000000400057c02 */ /* 0x000fc40008000f00 */
[----:B------:R-:W-:Y:S02]  /*0ea0*/  MOV R22, UR18 ;  /* 0x0000001200167c02 */ /* 0x000fe40008000f00 */
[----:B0-----:R-:W-:Y:S01]  /*0eb0*/  MOV R21, UR11 ;  /* 0x0000000b00157c02 */ /* 0x001fe20008000f00 */
[----:B------:R-:W-:Y:S02]  /*0ec0*/  IMAD.U32 R6, RZ, RZ, UR10 ;  /* 0x0000000aff067e24 */ /* 0x000fe4000f8e00ff */
[----:B------:R-:W-:Y:S02]  /*0ed0*/  MOV R7, UR5 ;  /* 0x0000000500077c02 */ /* 0x000fe40008000f00 */
[----:B---3--:R-:W-:-:S13]  /*0ee0*/  ISETP.GE.AND P0, PT, R31, R20, PT ;  /* 0x000000141f00720c */ /* 0x008fda0003f06270 */
[----:B------:R-:W-:Y:S05]  /*0ef0*/  @P0 BRA `(.L_x_9) ;  /* 0x0000001000a40947 */ /* 0x000fea0003800000 */
[----:B------:R-:W2:Y:S01]  /*0f00*/  LDG.E R8, desc[UR14][R8.64] ;  /* 0x0000000e08087981 */ /* 0x000ea2000c1e1900 */
[----:B------:R-:W-:Y:S01]  /*0f10*/  UISETP.GE.AND UP0, UPT, UR13, 0x1, UPT ;  /* 0x000000010d00788c */ /* 0x000fe2000bf06270 */
[----:B--2---:R-:W-:Y:S02]  /*0f20*/  IADD3 R31, PT, PT, R31, R8, RZ ;  /* 0x000000081f1f7210 */ /* 0x004fe40007ffe0ff */
[----:B------:R-:W-:-:S06]  /*0f30*/  IADD3 R20, PT, PT, R8, R20, RZ ;  /* 0x0000001408147210 */ /* 0x000fcc0007ffe0ff */
[----:B------:R-:W-:Y:S05]  /*0f40*/  BRA.U !UP0, `(.L_x_10) ;  /* 0x0000000d08a87547 */ /* 0x000fea000b800000 */
[----:B------:R-:W-:Y:S01]  /*0f50*/  BSSY.RECONVERGENT B1, `(.L_x_11) ;  /* 0x00000e8000017945 */ /* 0x000fe20003800200 */
[----:B------:R-:W-:Y:S01]  /*0f60*/  MOV R30, 0x7f7ff023 ;  /* 0x7f7ff023001e7802 */ /* 0x000fe20000000f00 */
[----:B------:R-:W-:Y:S01]  /*0f70*/  IMAD.MOV.U32 R29, RZ, RZ, 0x7f7ff023 ;  /* 0x7f7ff023ff1d7424 */ /* 0x000fe200078e00ff */
[----:B------:R-:W-:Y:S01]  /*0f80*/  MOV R28, 0x7f7ff023 ;  /* 0x7f7ff023001c7802 */ /* 0x000fe20000000f00 */
[----:B------:R-:W-:Y:S01]  /*0f90*/  IMAD.MOV.U32 R24, RZ, RZ, 0x7f7ff023 ;  /* 0x7f7ff023ff187424 */ /* 0x000fe200078e00ff */
[----:B------:R-:W-:Y:S01]  /*0fa0*/  MOV R27, 0x7f7ff023 ;  /* 0x7f7ff023001b7802 */ /* 0x000fe20000000f00 */
[----:B------:R-:W-:Y:S01]  /*0fb0*/  IMAD.U32 R7, RZ, RZ, UR5 ;  /* 0x00000005ff077e24 */ /* 0x000fe2000f8e00ff */
[----:B------:R-:W-:Y:S02]  /*0fc0*/  MOV R26, 0x7f7ff023 ;  /* 0x7f7ff023001a7802 */ /* 0x000fe40000000f00 */
[----:B------:R-:W-:Y:S02]  /*0fd0*/  MOV R25, 0x7f7ff023 ;  /* 0x7f7ff02300197802 */ /* 0x000fe40000000f00 */
[----:B------:R-:W-:-:S02]  /*0fe0*/  MOV R23, 0x7f7ff023 ;  /* 0x7f7ff02300177802 */ /* 0x000fc40000000f00 */
[----:B------:R-:W-:Y:S02]  /*0ff0*/  MOV R22, UR18 ;  /* 0x0000001200167c02 */ /* 0x000fe40008000f00 */
[----:B------:R-:W-:Y:S02]  /*1000*/  MOV R21, UR11 ;  /* 0x0000000b00157c02 */ /* 0x000fe40008000f00 */
[----:B------:R-:W-:Y:S02]  /*1010*/  MOV R6, UR10 ;  /* 0x0000000a00067c02 */ /* 0x000fe40008000f00 */
[----:B------:R-:W-:Y:S02]  /*1020*/  MOV R2, UR9 ;  /* 0x0000000900027c02 */ /* 0x000fe40008000f00 */
[----:B------:R-:W-:Y:S02]  /*1030*/  MOV R3, UR8 ;  /* 0x0000000800037c02 */ /* 0x000fe40008000f00 */
[----:B------:R-:W-:-:S02]  /*1040*/  MOV R4, UR7 ;  /* 0x0000000700047c02 */ /* 0x000fc40008000f00 */
[----:B------:R-:W-:-:S07]  /*1050*/  MOV R5, UR4 ;  /* 0x0000000400057c02 */ /* 0x000fce0008000f00 */
.L_x_16:
[----:B------:R-:W-:Y:S01]  /*1060*/  UISETP.GE.U32.AND UP0, UPT, UR13, 0x4, UPT ;  /* 0x000000040d00788c */ /* 0x000fe2000bf06070 */
[----:B------:R-:W-:Y:S01]  /*1070*/  IMAD.MOV.U32 R42, RZ, RZ, RZ ;  /* 0x000000ffff2a7224 */ /* 0x000fe200078e00ff */
[----:B------:R-:W-:Y:S02]  /*1080*/  CS2R R36, SRZ ;  /* 0x0000000000247805 */ /* 0x000fe4000001ff00 */
[----:B------:R-:W-:Y:S02]  /*1090*/  CS2R R34, SRZ ;  /* 0x0000000000227805 */ /* 0x000fe4000001ff00 */
[----:B------:R-:W-:Y:S02]  /*10a0*/  CS2R R32, SRZ ;  /* 0x0000000000207805 */ /* 0x000fe4000001ff00 */
[----:B------:R-:W-:Y:S01]  /*10b0*/  CS2R R40, SRZ ;  /* 0x0000000000287805 */ /* 0x000fe2000001ff00 */
[----:B------:R-:W-:Y:S06]  /*10c0*/  BRA.U !UP0, `(.L_x_12) ;  /* 0x0000000508787547 */ /* 0x000fec000b800000 */
[----:B------:R-:W0:Y:S01]  /*10d0*/  S2UR UR12, SR_CgaCtaId ;  /* 0x00000000000c79c3 */ /* 0x000e220000008800 */
[----:B------:R-:W-:Y:S01]  /*10e0*/  UMOV UR6, 0x400 ;  /* 0x0000040000067882 */ /* 0x000fe20000000000 */
[----:B------:R-:W-:Y:S01]  /*10f0*/  MOV R19, UR13 ;  /* 0x0000000d00137c02 */ /* 0x000fe20008000f00 */
[----:B------:R-:W-:Y:S02]  /*1100*/  HFMA2 R37, -RZ, RZ, 0, 0 ;  /* 0x00000000ff257431 */ /* 0x000fe400000001ff */
[----:B------:R-:W-:Y:S01]  /*1110*/  IMAD R38, R31, UR13, RZ ;  /* 0x0000000d1f267c24 */ /* 0x000fe2000f8e02ff */
[----:B------:R-:W-:-:S04]  /*1120*/  LOP3.LUT R19, R19, 0x7ffffffc, RZ, 0xc0, !PT ;  /* 0x7ffffffc13137812 */ /* 0x000fc800078ec0ff */
[----:B------:R-:W-:Y:S01]  /*1130*/  IADD3 R17, PT, PT, -R19, RZ, RZ ;  /* 0x000000ff13117210 */ /* 0x000fe20007ffe1ff */
[----:B0-----:R-:W-:-:S04]  /*1140*/  ULEA UR6, UR12, UR6, 0x18 ;  /* 0x000000060c067291 */ /* 0x001fc8000f8ec0ff */
[----:B------:R-:W-:-:S06]  /*1150*/  UIADD3 UR6, UPT, UPT, UR6, 0x40, URZ ;  /* 0x0000004006067890 */ /* 0x000fcc000fffe0ff */
[----:B------:R-:W-:-:S07]  /*1160*/  MOV R18, UR6 ;  /* 0x0000000600127c02 */ /* 0x000fce0008000f00 */
.L_x_13:
[----:B------:R-:W0:Y:S01]  /*1170*/  LDC.64 R44, c[0x0][0x390] ;  /* 0x0000e400ff2c7b82 */ /* 0x000e220000000a00 */
[----:B------:R-:W1:Y:S01]  /*1180*/  LDS.128 R8, [R18+-0x40] ;  /* 0xffffc00012087984 */ /* 0x000e620000000c00 */
[----:B0-----:R-:W-:-:S05]  /*1190*/  IMAD.WIDE R44, R38, 0x4, R44 ;  /* 0x00000004262c7825 */ /* 0x001fca00078e022c */
[----:B------:R-:W1:Y:S04]  /*11a0*/  LDG.E R43, desc[UR14][R44.64] ;  /* 0x0000000e2c2b7981 */ /* 0x000e68000c1e1900 */
[----:B------:R-:W2:Y:S04]  /*11b0*/  LDG.E R42, desc[UR14][R44.64+0x4] ;  /* 0x0000040e2c2a7981 */ /* 0x000ea8000c1e1900 */
[----:B------:R-:W3:Y:S04]  /*11c0*/  LDG.E R39, desc[UR14][R44.64+0x8] ;  /* 0x0000080e2c277981 */ /* 0x000ee8000c1e1900 */
[----:B------:R0:W4:Y:S01]  /*11d0*/  LDG.E R16, desc[UR14][R44.64+0xc] ;  /* 0x00000c0e2c107981 */ /* 0x000122000c1e1900 */
[----:B------:R-:W-:Y:S01]  /*11e0*/  VIADD R17, R17, 0x4 ;  /* 0x0000000411117836 */ /* 0x000fe20000000000 */
[----:B------:R-:W-:-:S04]  /*11f0*/  IADD3 R38, PT, PT, R38, 0x4, RZ ;  /* 0x0000000426267810 */ /* 0x000fc80007ffe0ff */
[----:B------:R-:W-:Y:S01]  /*1200*/  ISETP.NE.AND P0, PT, R17, RZ, PT ;  /* 0x000000ff1100720c */ /* 0x000fe20003f05270 */
[C---:B-1----:R-:W-:Y:S01]  /*1210*/  FADD R13, R43.reuse, -R8 ;  /* 0x800000082b0d7221 */ /* 0x042fe20000000000 */
[C---:B------:R-:W-:Y:S01]  /*1220*/  FADD R8, R43.reuse, -R9 ;  /* 0x800000092b087221 */ /* 0x040fe20000000000 */
[----:B------:R-:W-:Y:S02]  /*1230*/  FADD R9, R43, -R10 ;  /* 0x8000000a2b097221 */ /* 0x000fe40000000000 */
[----:B------:R-:W-:Y:S01]  /*1240*/  FFMA R40, R13, R13, R40 ;  /* 0x0000000d0d287223 */ /* 0x000fe20000000028 */
[----:B------:R-:W-:Y:S01]  /*1250*/  FFMA R41, R8, R8, R41 ;  /* 0x0000000808297223 */ /* 0x000fe20000000029 */
[----:B------:R-:W1:Y:S01]  /*1260*/  LDS.128 R12, [R18+-0x30] ;  /* 0xffffd000120c7984 */ /* 0x000e620000000c00 */
[----:B------:R-:W-:Y:S01]  /*1270*/  FFMA R32, R9, R9, R32 ;  /* 0x0000000909207223 */ /* 0x000fe20000000020 */
[----:B------:R-:W-:-:S04]  /*1280*/  FADD R8, R43, -R11 ;  /* 0x8000000b2b087221 */ /* 0x000fc80000000000 */
[----:B------:R-:W-:Y:S01]  /*1290*/  FFMA R33, R8, R8, R33 ;  /* 0x0000000808217223 */ /* 0x000fe20000000021 */
[C---:B-1----:R-:W-:Y:S01]  /*12a0*/  FADD R9, R43.reuse, -R12 ;  /* 0x8000000c2b097221 */ /* 0x042fe20000000000 */
[C---:B------:R-:W-:Y:S01]  /*12b0*/  FADD R12, R43.reuse, -R13 ;  /* 0x8000000d2b0c7221 */ /* 0x040fe20000000000 */
[C---:B------:R-:W-:Y:S01]  /*12c0*/  FADD R13, R43.reuse, -R14 ;  /* 0x8000000e2b0d7221 */ /* 0x040fe20000000000 */
[----:B------:R-:W-:Y:S01]  /*12d0*/  FADD R14, R43, -R15 ;  /* 0x8000000f2b0e7221 */ /* 0x000fe20000000000 */
[----:B------:R-:W-:Y:S01]  /*12e0*/  FFMA R36, R9, R9, R36 ;  /* 0x0000000909247223 */ /* 0x000fe20000000024 */
[----:B------:R-:W-:Y:S01]  /*12f0*/  FFMA R35, R12, R12, R35 ;  /* 0x0000000c0c237223 */ /* 0x000fe20000000023 */
[----:B------:R-:W2:Y:S01]  /*1300*/  LDS.128 R8, [R18+-0x20] ;  /* 0xffffe00012087984 */ /* 0x000ea20000000c00 */
[----:B------:R-:W-:Y:S01]  /*1310*/  FFMA R34, R13, R13, R34 ;  /* 0x0000000d0d227223 */ /* 0x000fe20000000022 */
[----:B------:R-:W-:Y:S01]  /*1320*/  FFMA R37, R14, R14, R37 ;  /* 0x0000000e0e257223 */ /* 0x000fe20000000025 */
[C---:B--2---:R-:W-:Y:S01]  /*1330*/  FADD R15, R42.reuse, -R8 ;  /* 0x800000082a0f7221 */ /* 0x044fe20000000000 */
[C---:B------:R-:W-:Y:S01]  /*1340*/  FADD R8, R42.reuse, -R9 ;  /* 0x800000092a087221 */ /* 0x040fe20000000000 */
[----:B------:R-:W-:-:S02]  /*1350*/  FADD R9, R42, -R10 ;  /* 0x8000000a2a097221 */ /* 0x000fc40000000000 */
[----:B------:R-:W-:Y:S01]  /*1360*/  FFMA R40, R15, R15, R40 ;  /* 0x0000000f0f287223 */ /* 0x000fe20000000028 */
[----:B------:R-:W-:Y:S01]  /*1370*/  FFMA R41, R8, R8, R41 ;  /* 0x0000000808297223 */ /* 0x000fe20000000029 */
[----:B------:R-:W1:Y:S01]  /*1380*/  LDS.128 R12, [R18+-0x10] ;  /* 0xfffff000120c7984 */ /* 0x000e620000000c00 */
[----:B------:R-:W-:Y:S01]  /*1390*/  FADD R8, R42, -R11 ;  /* 0x8000000b2a087221 */ /* 0x000fe20000000000 */
[----:B------:R-:W-:-:S03]  /*13a0*/  FFMA R32, R9, R9, R32 ;  /* 0x0000000909207223 */ /* 0x000fc60000000020 */
[----:B------:R-:W-:Y:S01]  /*13b0*/  FFMA R33, R8, R8, R33 ;  /* 0x0000000808217223 */ /* 0x000fe20000000021 */
[C---:B-1----:R-:W-:Y:S01]  /*13c0*/  FADD R9, R42.reuse, -R12 ;  /* 0x8000000c2a097221 */ /* 0x042fe20000000000 */
[C---:B------:R-:W-:Y:S01]  /*13d0*/  FADD R8, R42.reuse, -R13 ;  /* 0x8000000d2a087221 */ /* 0x040fe20000000000 */
[C---:B------:R-:W-:Y:S01]  /*13e0*/  FADD R11, R42.reuse, -R14 ;  /* 0x8000000e2a0b7221 */ /* 0x040fe20000000000 */
[----:B------:R-:W-:Y:S01]  /*13f0*/  FADD R42, R42, -R15 ;  /* 0x8000000f2a2a7221 */ /* 0x000fe20000000000 */
[----:B------:R-:W-:Y:S01]  /*1400*/  FFMA R36, R9, R9, R36 ;  /* 0x0000000909247223 */ /* 0x000fe20000000024 */
[----:B------:R-:W3:Y:S01]  /*1410*/  LDS.128 R12, [R18] ;  /* 0x00000000120c7984 */ /* 0x000ee20000000c00 */
[----:B------:R-:W-:Y:S01]  /*1420*/  FFMA R35, R8, R8, R35 ;  /* 0x0000000808237223 */ /* 0x000fe20000000023 */
[----:B------:R-:W-:Y:S01]  /*1430*/  FFMA R34, R11, R11, R34 ;  /* 0x0000000b0b227223 */ /* 0x000fe20000000022 */
[----:B------:R-:W-:Y:S01]  /*1440*/  FFMA R37, R42, R42, R37 ;  /* 0x0000002a2a257223 */ /* 0x000fe20000000025 */
[----:B------:R-:W0:Y:S01]  /*1450*/  LDS.128 R8, [R18+0x10] ;  /* 0x0000100012087984 */ /* 0x000e220000000c00 */
[C---:B---3--:R-:W-:Y:S01]  /*1460*/  FADD R43, R39.reuse, -R12 ;  /* 0x8000000c272b7221 */ /* 0x048fe20000000000 */
[C---:B------:R-:W-:Y:S01]  /*1470*/  FADD R12, R39.reuse, -R13 ;  /* 0x8000000d270c7221 */ /* 0x040fe20000000000 */
[C---:B------:R-:W-:Y:S01]  /*1480*/  FADD R13, R39.reuse, -R14 ;  /* 0x8000000e270d7221 */ /* 0x040fe20000000000 */
[C---:B------:R-:W-:Y:S01]  /*1490*/  FADD R42, R39.reuse, -R15 ;  /* 0x8000000f272a7221 */ /* 0x040fe20000000000 */
[----:B0-----:R-:W-:Y:S01]  /*14a0*/  FADD R45, R39, -R8 ;  /* 0x80000008272d7221 */ /* 0x001fe20000000000 */
[----:B------:R-:W-:Y:S01]  /*14b0*/  FFMA R41, R12, R12, R41 ;  /* 0x0000000c0c297223 */ /* 0x000fe20000000029 */
[----:B------:R-:W-:Y:S01]  /*14c0*/  FFMA R32, R13, R13, R32 ;  /* 0x0000000d0d207223 */ /* 0x000fe20000000020 */
[----:B------:R-:W-:Y:S01]  /*14d0*/  FADD R8, R39, -R9 ;  /* 0x8000000927087221 */ /* 0x000fe20000000000 */
[----:B------:R-:W4:Y:S01]  /*14e0*/  LDS.128 R12, [R18+0x20] ;  /* 0x00002000120c7984 */ /* 0x000f220000000c00 */
[----:B------:R-:W-:Y:S01]  /*14f0*/  FFMA R40, R43, R43, R40 ;  /* 0x0000002b2b287223 */ /* 0x000fe20000000028 */
[----:B------:R-:W-:Y:S01]  /*1500*/  FFMA R33, R42, R42, R33 ;  /* 0x0000002a2a217223 */ /* 0x000fe20000000021 */
[C---:B------:R-:W-:Y:S01]  /*1510*/  FADD R43, R39.reuse, -R10 ;  /* 0x8000000a272b7221 */ /* 0x040fe20000000000 */
[----:B------:R-:W-:Y:S01]  /*1520*/  FADD R42, R39, -R11 ;  /* 0x8000000b272a7221 */ /* 0x000fe20000000000 */
[----:B------:R-:W-:Y:S01]  /*1530*/  FFMA R35, R8, R8, R35 ;  /* 0x0000000808237223 */ /* 0x000fe20000000023 */
[----:B------:R-:W-:Y:S01]  /*1540*/  FFMA R36, R45, R45, R36 ;  /* 0x0000002d2d247223 */ /* 0x000fe20000000024 */
[----:B------:R0:W1:Y:S01]  /*1550*/  LDS.128 R8, [R18+0x30] ;  /* 0x0000300012087984 */ /* 0x0000620000000c00 */
[----:B------:R-:W-:Y:S01]  /*1560*/  FFMA R34, R43, R43, R34 ;  /* 0x0000002b2b227223 */ /* 0x000fe20000000022 */
[----:B------:R-:W-:Y:S01]  /*1570*/  FFMA R37, R42, R42, R37 ;  /* 0x0000002a2a257223 */ /* 0x000fe20000000025 */
[----:B0-----:R-:W-:Y:S01]  /*1580*/  IADD3 R18, PT, PT, R18, 0x80, RZ ;  /* 0x0000008012127810 */ /* 0x001fe20007ffe0ff */
[C---:B----4-:R-:W-:Y:S01]  /*1590*/  FADD R39, R16.reuse, -R12 ;  /* 0x8000000c10277221 */ /* 0x050fe20000000000 */
[C---:B------:R-:W-:Y:S01]  /*15a0*/  FADD R12, R16.reuse, -R13 ;  /* 0x8000000d100c7221 */ /* 0x040fe20000000000 */
[C---:B------:R-:W-:Y:S01]  /*15b0*/  FADD R13, R16.reuse, -R14 ;  /* 0x8000000e100d7221 */ /* 0x040fe20000000000 */
[----:B------:R-:W-:Y:S01]  /*15c0*/  FADD R14, R16, -R15 ;  /* 0x8000000f100e7221 */ /* 0x000fe20000000000 */
[----:B------:R-:W-:Y:S01]  /*15d0*/  FFMA R40, R39, R39, R40 ;  /* 0x0000002727287223 */ /* 0x000fe20000000028 */
[----:B------:R-:W-:Y:S01]  /*15e0*/  FFMA R41, R12, R12, R41 ;  /* 0x0000000c0c297223 */ /* 0x000fe20000000029 */
[----:B------:R-:W-:Y:S01]  /*15f0*/  FFMA R32, R13, R13, R32 ;  /* 0x0000000d0d207223 */ /* 0x000fe20000000020 */
[C---:B-1----:R-:W-:Y:S01]  /*1600*/  FADD R13, R16.reuse, -R8 ;  /* 0x80000008100d7221 */ /* 0x042fe20000000000 */
[C---:B------:R-:W-:Y:S01]  /*1610*/  FADD R8, R16.reuse, -R9 ;  /* 0x8000000910087221 */ /* 0x040fe20000000000 */
[C---:B------:R-:W-:Y:S01]  /*1620*/  FADD R9, R16.reuse, -R10 ;  /* 0x8000000a10097221 */ /* 0x040fe20000000000 */
[----:B------:R-:W-:Y:S01]  /*1630*/  FADD R16, R16, -R11 ;  /* 0x8000000b10107221 */ /* 0x000fe20000000000 */
[----:B------:R-:W-:Y:S01]  /*1640*/  FFMA R33, R14, R14, R33 ;  /* 0x0000000e0e217223 */ /* 0x000fe20000000021 */
[----:B------:R-:W-:Y:S01]  /*1650*/  FFMA R36, R13, R13, R36 ;  /* 0x0000000d0d247223 */ /* 0x000fe20000000024 */
[----:B------:R-:W-:Y:S01]  /*1660*/  FFMA R35, R8, R8, R35 ;  /* 0x0000000808237223 */ /* 0x000fe20000000023 */
[----:B------:R-:W-:Y:S01]  /*1670*/  FFMA R34, R9, R9, R34 ;  /* 0x0000000909227223 */ /* 0x000fe20000000022 */
[----:B------:R-:W-:Y:S01]  /*1680*/  FFMA R37, R16, R16, R37 ;  /* 0x0000001010257223 */ /* 0x000fe20000000025 */
[----:B------:R-:W-:Y:S06]  /*1690*/  @P0 BRA `(.L_x_13) ;  /* 0xfffffff800b40947 */ /* 0x000fec000383ffff */
[----:B------:R-:W-:-:S07]  /*16a0*/  MOV R42, R19 ;  /* 0x00000013002a7202 */ /* 0x000fce0000000f00 */
.L_x_12:
[----:B------:R-:W-:-:S09]  /*16b0*/  ULOP3.LUT UP0, UR6, UR13, 0x3, URZ, 0xc0, !UPT ;  /* 0x000000030d067892 */ /* 0x000fd2000f80c0ff */
[----:B------:R-:W-:Y:S05]  /*16c0*/  BRA.U !UP0, `(.L_x_14) ;  /* 0x0000000508347547 */ /* 0x000fea000b800000 */
[----:B------:R-:W-:Y:S02]  /*16d0*/  UISETP.NE.AND UP0, UPT, UR6, 0x1, UPT ;  /* 0x000000010600788c */ /* 0x000fe4000bf05270 */
[----:B------:R-:W-:-:S04]  /*16e0*/  ULOP3.LUT UR12, UR13, 0x1, URZ, 0xc0, !UPT ;  /* 0x000000010d0c7892 */ /* 0x000fc8000f8ec0ff */
[----:B------:R-:W-:-:S03]  /*16f0*/  UISETP.NE.U32.AND UP1, UPT, UR12, 0x1, UPT ;  /* 0x000000010c00788c */ /* 0x000fc6000bf25070 */
[----:B------:R-:W-:Y:S08]  /*1700*/  BRA.U !UP0, `(.L_x_15) ;  /* 0x0000000108b87547 */ /* 0x000ff0000b800000 */
[----:B------:R-:W0:Y:S01]  /*1710*/  LDC.64 R8, c[0x0][0x390] ;  /* 0x0000e400ff087b82 */ /* 0x000e220000000a00 */
[----:B------:R-:W-:-:S04]  /*1720*/  IMAD R11, R31, UR13, R42 ;  /* 0x0000000d1f0b7c24 */ /* 0x000fc8000f8e022a */
[----:B0-----:R-:W-:-:S05]  /*1730*/  IMAD.WIDE R8, R11, 0x4, R8 ;  /* 0x000000040b087825 */ /* 0x001fca00078e0208 */
[----:B------:R-:W2:Y:S04]  /*1740*/  LDG.E R38, desc[UR14][R8.64] ;  /* 0x0000000e08267981 */ /* 0x000ea8000c1e1900 */
[----:B------:R0:W3:Y:S01]  /*1750*/  LDG.E R39, desc[UR14][R8.64+0x4] ;  /* 0x0000040e08277981 */ /* 0x0000e2000c1e1900 */
[----:B------:R-:W1:Y:S01]  /*1760*/  S2UR UR12, SR_CgaCtaId ;  /* 0x00000000000c79c3 */ /* 0x000e620000008800 */
[----:B------:R-:W-:Y:S02]  /*1770*/  UMOV UR6, 0x400 ;  /* 0x0000040000067882 */ /* 0x000fe40000000000 */
[----:B-1----:R-:W-:-:S06]  /*1780*/  ULEA UR6, UR12, UR6, 0x18 ;  /* 0x000000060c067291 */ /* 0x002fcc000f8ec0ff */
[C---:B------:R-:W-:Y:S02]  /*1790*/  LEA R43, R42.reuse, UR6, 0x5 ;  /* 0x000000062a2b7c11 */ /* 0x040fe4000f8e28ff */
[----:B------:R-:W-:-:S03]  /*17a0*/  IADD3 R42, PT, PT, R42, 0x2, RZ ;  /* 0x000000022a2a7810 */ /* 0x000fc60007ffe0ff */
[----:B------:R-:W2:Y:S04]  /*17b0*/  LDS.128 R16, [R43] ;  /* 0x000000002b107984 */ /* 0x000ea80000000c00 */
[----:B------:R-:W1:Y:S01]  /*17c0*/  LDS.128 R12, [R43+0x10] ;  /* 0x000010002b0c7984 */ /* 0x000e620000000c00 */
[C---:B--2---:R-:W-:Y:S01]  /*17d0*/  FADD R11, R38.reuse, -R16 ;  /* 0x80000010260b7221 */ /* 0x044fe20000000000 */
[C---:B------:R-:W-:Y:S01]  /*17e0*/  FADD R10, R38.reuse, -R17 ;  /* 0x80000011260a7221 */ /* 0x040fe20000000000 */
[C---:B------:R-:W-:Y:S01]  /*17f0*/  FADD R17, R38.reuse, -R18 ;  /* 0x8000001226117221 */ /* 0x040fe20000000000 */
[----:B------:R-:W-:Y:S01]  /*1800*/  FADD R16, R38, -R19 ;  /* 0x8000001326107221 */ /* 0x000fe20000000000 */
[----:B------:R-:W-:Y:S01]  /*1810*/  FFMA R40, R11, R11, R40 ;  /* 0x0000000b0b287223 */ /* 0x000fe20000000028 */
[----:B------:R-:W-:Y:S01]  /*1820*/  FFMA R41, R10, R10, R41 ;  /* 0x0000000a0a297223 */ /* 0x000fe20000000029 */
[----:B------:R-:W-:Y:S01]  /*1830*/  FFMA R32, R17, R17, R32 ;  /* 0x0000001111207223 */ /* 0x000fe20000000020 */
[----:B0-----:R-:W3:Y:S01]  /*1840*/  LDS.128 R8, [R43+0x20] ;  /* 0x000020002b087984 */ /* 0x001ee20000000c00 */
[----:B------:R-:W-:Y:S01]  /*1850*/  FFMA R33, R16, R16, R33 ;  /* 0x0000001010217223 */ /* 0x000fe20000000021 */
[C---:B-1----:R-:W-:Y:S01]  /*1860*/  FADD R45, R38.reuse, -R12 ;  /* 0x8000000c262d7221 */ /* 0x042fe20000000000 */
[C---:B------:R-:W-:Y:S01]  /*1870*/  FADD R12, R38.reuse, -R13 ;  /* 0x8000000d260c7221 */ /* 0x040fe20000000000 */
[----:B------:R-:W0:Y:S01]  /*1880*/  LDS.128 R16, [R43+0x30] ;  /* 0x000030002b107984 */ /* 0x000e220000000c00 */
[C---:B------:R-:W-:Y:S01]  /*1890*/  FADD R13, R38.reuse, -R14 ;  /* 0x8000000e260d7221 */ /* 0x040fe20000000000 */
[----:B------:R-:W-:Y:S01]  /*18a0*/  FADD R38, R38, -R15 ;  /* 0x8000000f26267221 */ /* 0x000fe20000000000 */
[----:B------:R-:W-:Y:S01]  /*18b0*/  FFMA R36, R45, R45, R36 ;  /* 0x0000002d2d247223 */ /* 0x000fe20000000024 */
[----:B------:R-:W-:Y:S01]  /*18c0*/  FFMA R35, R12, R12, R35 ;  /* 0x0000000c0c237223 */ /* 0x000fe20000000023 */
[----:B------:R-:W-:Y:S01]  /*18d0*/  FFMA R34, R13, R13, R34 ;  /* 0x0000000d0d227223 */ /* 0x000fe20000000022 */
[----:B------:R-:W-:Y:S01]  /*18e0*/  FFMA R37, R38, R38, R37 ;  /* 0x0000002626257223 */ /* 0x000fe20000000025 */
[C---:B---3--:R-:W-:Y:S01]  /*18f0*/  FADD R13, R39.reuse, -R8 ;  /* 0x80000008270d7221 */ /* 0x048fe20000000000 */
[C---:B------:R-:W-:Y:S01]  /*1900*/  FADD R8, R39.reuse, -R9 ;  /* 0x8000000927087221 */ /* 0x040fe20000000000 */
[C---:B------:R-:W-:Y:S01]  /*1910*/  FADD R9, R39.reuse, -R10 ;  /* 0x8000000a27097221 */ /* 0x040fe20000000000 */
[C---:B------:R-:W-:Y:S01]  /*1920*/  FADD R10, R39.reuse, -R11 ;  /* 0x8000000b270a7221 */ /* 0x040fe20000000000 */
[----:B0-----:R-:W-:Y:S01]  /*1930*/  FADD R11, R39, -R18 ;  /* 0x80000012270b7221 */ /* 0x001fe20000000000 */
[----:B------:R-:W-:Y:S01]  /*1940*/  FFMA R41, R8, R8, R41 ;  /* 0x0000000808297223 */ /* 0x000fe20000000029 */
[----:B------:R-:W-:Y:S01]  /*1950*/  FFMA R32, R9, R9, R32 ;  /* 0x0000000909207223 */ /* 0x000fe20000000020 */
[----:B------:R-:W-:Y:S01]  /*1960*/  FFMA R33, R10, R10, R33 ;  /* 0x0000000a0a217223 */ /* 0x000fe20000000021 */
[C---:B------:R-:W-:Y:S01]  /*1970*/  FADD R9, R39.reuse, -R16 ;  /* 0x8000001027097221 */ /* 0x040fe20000000000 */
[C---:B------:R-:W-:Y:S01]  /*1980*/  FADD R8, R39.reuse, -R17 ;  /* 0x8000001127087221 */ /* 0x040fe20000000000 */
[----:B------:R-:W-:Y:S01]  /*1990*/  FADD R10, R39, -R19 ;  /* 0x80000013270a7221 */ /* 0x000fe20000000000 */
[----:B------:R-:W-:Y:S01]  /*19a0*/  FFMA R40, R13, R13, R40 ;  /* 0x0000000d0d287223 */ /* 0x000fe20000000028 */
[----:B------:R-:W-:Y:S01]  /*19b0*/  FFMA R36, R9, R9, R36 ;  /* 0x0000000909247223 */ /* 0x000fe20000000024 */
[----:B------:R-:W-:Y:S01]  /*19c0*/  FFMA R35, R8, R8, R35 ;  /* 0x0000000808237223 */ /* 0x000fe20000000023 */
[----:B------:R-:W-:Y:S01]  /*19d0*/  FFMA R34, R11, R11, R34 ;  /* 0x0000000b0b227223 */ /* 0x000fe20000000022 */
[----:B------:R-:W-:-:S07]  /*19e0*/  FFMA R37, R10, R10, R37 ;  /* 0x0000000a0a257223 */ /* 0x000fce0000000025 */
.L_x_15:
[----:B------:R-:W-:Y:S05]  /*19f0*/  BRA.U UP1, `(.L_x_14) ;  /* 0x0000000101687547 */ /* 0x000fea000b800000 */
[----:B------:R-:W0:Y:S01]  /*1a00*/  LDC.64 R8, c[0x0][0x390] ;  /* 0x0000e400ff087b82 */ /* 0x000e220000000a00 */
[----:B------:R-:W-:-:S04]  /*1a10*/  IMAD R17, R31, UR13, R42 ;  /* 0x0000000d1f117c24 */ /* 0x000fc8000f8e022a */
[----:B0-----:R-:W-:-:S06]  /*1a20*/  IMAD.WIDE R16, R17, 0x4, R8 ;  /* 0x0000000411107825 */ /* 0x001fcc00078e0208 */
[----:B------:R-:W2:Y:S01]  /*1a30*/  LDG.E R16, desc[UR14][R16.64] ;  /* 0x0000000e10107981 */ /* 0x000ea2000c1e1900 */
[----:B------:R-:W0:Y:S01]  /*1a40*/  S2UR UR12, SR_CgaCtaId ;  /* 0x00000000000c79c3 */ /* 0x000e220000008800 */
[----:B------:R-:W-:Y:S02]  /*1a50*/  UMOV UR6, 0x400 ;  /* 0x0000040000067882 */ /* 0x000fe40000000000 */
[----:B0-----:R-:W-:-:S06]  /*1a60*/  ULEA UR6, UR12, UR6, 0x18 ;  /* 0x000000060c067291 */ /* 0x001fcc000f8ec0ff */
[----:B------:R-:W-:-:S05]  /*1a70*/  LEA R42, R42, UR6, 0x5 ;  /* 0x000000062a2a7c11 */ /* 0x000fca000f8e28ff */
[----:B------:R-:W2:Y:S04]  /*1a80*/  LDS.128 R8, [R42] ;  /* 0x000000002a087984 */ /* 0x000ea80000000c00 */
[----:B------:R-:W0:Y:S01]  /*1a90*/  LDS.128 R12, [R42+0x10] ;  /* 0x000010002a0c7984 */ /* 0x000e220000000c00 */
[C---:B--2---:R-:W-:Y:S01]  /*1aa0*/  FADD R19, R16.reuse, -R8 ;  /* 0x8000000810137221 */ /* 0x044fe20000000000 */
[C---:B------:R-:W-:Y:S01]  /*1ab0*/  FADD R8, R16.reuse, -R9 ;  /* 0x8000000910087221 */ /* 0x040fe20000000000 */
[C---:B------:R-:W-:Y:S01]  /*1ac0*/  FADD R9, R16.reuse, -R10 ;  /* 0x8000000a10097221 */ /* 0x040fe20000000000 */
[C---:B------:R-:W-:Y:S01]  /*1ad0*/  FADD R10, R16.reuse, -R11 ;  /* 0x8000000b100a7221 */ /* 0x040fe20000000000 */
[----:B0-----:R-:W-:Y:S01]  /*1ae0*/  FADD R11, R16, -R14 ;  /* 0x8000000e100b7221 */ /* 0x001fe20000000000 */
        /* <DEDUP_REMOVED lines=10> */
[----:B------:R-:W-:-:S07]  /*1b90*/  FFMA R37, R16, R16, R37 ;  /* 0x0000001010257223 */ /* 0x000fce0000000025 */
.L_x_14:
[C---:B------:R-:W-:Y:S02]  /*1ba0*/  FSETP.GEU.AND P2, PT, R40.reuse, R23, PT ;  /* 0x000000172800720b */ /* 0x040fe40003f4e000 */
[----:B------:R-:W-:Y:S02]  /*1bb0*/  FSETP.GEU.AND P1, PT, R41, R24, PT ;  /* 0x000000182900720b */ /* 0x000fe40003f2e000 */
[----:B------:R-:W-:Y:S02]  /*1bc0*/  FSETP.GT.AND P2, PT, R40, RZ, !P2 ;  /* 0x000000ff2800720b */ /* 0x000fe40005744000 */
[----:B------:R-:W-:Y:S02]  /*1bd0*/  FSETP.GEU.AND P0, PT, R32, R25, PT ;  /* 0x000000192000720b */ /* 0x000fe40003f0e000 */
[----:B------:R-:W-:Y:S02]  /*1be0*/  FSEL R23, R40, R23, P2 ;  /* 0x0000001728177208 */ /* 0x000fe40001000000 */
[----:B------:R-:W-:-:S02]  /*1bf0*/  SEL R5, R31, R5, P2 ;  /* 0x000000051f057207 */ /* 0x000fc40001000000 */
[----:B------:R-:W-:Y:S02]  /*1c00*/  FSETP.GEU.AND P4, PT, R33, R26, PT ;  /* 0x0000001a2100720b */ /* 0x000fe40003f8e000 */
[----:B------:R-:W-:Y:S02]  /*1c10*/  FSETP.GEU.AND P6, PT, R36, R27, PT ;  /* 0x0000001b2400720b */ /* 0x000fe40003fce000 */
[----:B------:R-:W-:Y:S02]  /*1c20*/  FSETP.GEU.AND P5, PT, R35, R28, PT ;  /* 0x0000001c2300720b */ /* 0x000fe40003fae000 */
[----:B------:R-:W-:Y:S02]  /*1c30*/  FSETP.GEU.AND P3, PT, R34, R29, PT ;  /* 0x0000001d2200720b */ /* 0x000fe40003f6e000 */
[----:B------:R-:W-:Y:S02]  /*1c40*/  FSETP.GEU.AND P2, PT, R37, R30, PT ;  /* 0x0000001e2500720b */ /* 0x000fe40003f4e000 */
[----:B------:R-:W-:-:S02]  /*1c50*/  FSETP.GT.AND P1, PT, R41, RZ, !P1 ;  /* 0x000000ff2900720b */ /* 0x000fc40004f24000 */
[----:B------:R-:W-:Y:S02]  /*1c60*/  FSETP.GT.AND P0, PT, R32, RZ, !P0 ;  /* 0x000000ff2000720b */ /* 0x000fe40004704000 */
[----:B------:R-:W-:Y:S02]  /*1c70*/  FSETP.GT.AND P4, PT, R33, RZ, !P4 ;  /* 0x000000ff2100720b */ /* 0x000fe40006784000 */
[----:B------:R-:W-:Y:S02]  /*1c80*/  FSETP.GT.AND P6, PT, R36, RZ, !P6 ;  /* 0x000000ff2400720b */ /* 0x000fe400077c4000 */
[----:B------:R-:W-:Y:S02]  /*1c90*/  FSETP.GT.AND P5, PT, R35, RZ, !P5 ;  /* 0x000000ff2300720b */ /* 0x000fe40006fa4000 */
[----:B------:R-:W-:Y:S02]  /*1ca0*/  FSETP.GT.AND P3, PT, R34, RZ, !P3 ;  /* 0x000000ff2200720b */ /* 0x000fe40005f64000 */
[----:B------:R-:W-:-:S02]  /*1cb0*/  FSETP.GT.AND P2, PT, R37, RZ, !P2 ;  /* 0x000000ff2500720b */ /* 0x000fc40005744000 */
[C---:B------:R-:W-:Y:S02]  /*1cc0*/  SEL R4, R31.reuse, R4, P1 ;  /* 0x000000041f047207 */ /* 0x040fe40000800000 */
[C---:B------:R-:W-:Y:S02]  /*1cd0*/  SEL R3, R31.reuse, R3, P0 ;  /* 0x000000031f037207 */ /* 0x040fe40000000000 */
[C---:B------:R-:W-:Y:S02]  /*1ce0*/  SEL R2, R31.reuse, R2, P4 ;  /* 0x000000021f027207 */ /* 0x040fe40002000000 */
[C---:B------:R-:W-:Y:S02]  /*1cf0*/  SEL R7, R31.reuse, R7, P6 ;  /* 0x000000071f077207 */ /* 0x040fe40003000000 */
[C---:B------:R-:W-:Y:S02]  /*1d00*/  SEL R6, R31.reuse, R6, P5 ;  /* 0x000000061f067207 */ /* 0x040fe40002800000 */
[----:B------:R-:W-:-:S02]  /*1d10*/  SEL R21, R31, R21, P3 ;  /* 0x000000151f157207 */ /* 0x000fc40001800000 */
[----:B------:R-:W-:Y:S01]  /*1d20*/  SEL R22, R31, R22, P2 ;  /* 0x000000161f167207 */ /* 0x000fe20001000000 */
[----:B------:R-:W-:Y:S01]  /*1d30*/  IMAD.IADD R31, R0, 0x1, R31 ;  /* 0x00000001001f7824 */ /* 0x000fe200078e021f */
[----:B------:R-:W-:Y:S02]  /*1d40*/  FSEL R24, R41, R24, P1 ;  /* 0x0000001829187208 */ /* 0x000fe40000800000 */
[----:B------:R-:W-:Y:S02]  /*1d50*/  FSEL R25, R32, R25, P0 ;  /* 0x0000001920197208 */ /* 0x000fe40000000000 */
[----:B------:R-:W-:Y:S02]  /*1d60*/  ISETP.GE.AND P1, PT, R31, R20, PT ;  /* 0x000000141f00720c */ /* 0x000fe40003f26270 */
[----:B------:R-:W-:Y:S02]  /*1d70*/  FSEL R26, R33, R26, P4 ;  /* 0x0000001a211a7208 */ /* 0x000fe40002000000 */
[----:B------:R-:W-:-:S02]  /*1d80*/  FSEL R27, R36, R27, P6 ;  /* 0x0000001b241b7208 */ /* 0x000fc40003000000 */
[----:B------:R-:W-:Y:S02]  /*1d90*/  FSEL R28, R35, R28, P5 ;  /* 0x0000001c231c7208 */ /* 0x000fe40002800000 */
[----:B------:R-:W-:Y:S02]  /*1da0*/  FSEL R29, R34, R29, P3 ;  /* 0x0000001d221d7208 */ /* 0x000fe40001800000 */
[----:B------:R-:W-:-:S03]  /*1db0*/  FSEL R30, R37, R30, P2 ;  /* 0x0000001e251e7208 */ /* 0x000fc60001000000 */
[----:B------:R-:W-:Y:S05]  /*1dc0*/  @!P1 BRA `(.L_x_16) ;  /* 0xfffffff000a49947 */ /* 0x000fea000383ffff */
[----:B------:R-:W-:Y:S05]  /*1dd0*/  BSYNC.RECONVERGENT B1 ;  /* 0x0000000000017941 */ /* 0x000fea0003800200 */
.L_x_11:
[----:B------:R-:W-:Y:S05]  /*1de0*/  BRA `(.L_x_9) ;  /* 0x0000000000e87947 */ /* 0x000fea0003800000 */
.L_x_10:
[C---:B------:R-:W-:Y:S01]  /*1df0*/  VIMNMX.U32 R5, PT, PT, R0.reuse, 0x1, !PT ;  /* 0x0000000100057848 */ /* 0x040fe20007fe0000 */
[----:B------:R-:W-:Y:S01]  /*1e00*/  IMAD.MOV.U32 R29, RZ, RZ, 0x7f7ff023 ;  /* 0x7f7ff023ff1d7424 */ /* 0x000fe200078e00ff */
[----:B------:R-:W-:Y:S01]  /*1e10*/  IADD3 R31, PT, PT, R0, R31, RZ ;  /* 0x0000001f001f7210 */ /* 0x000fe20007ffe0ff */
[----:B------:R-:W-:Y:S01]  /*1e20*/  IMAD.MOV.U32 R24, RZ, RZ, 0x7f7ff023 ;  /* 0x7f7ff023ff187424 */ /* 0x000fe200078e00ff */
[----:B------:R-:W0:Y:S01]  /*1e30*/  I2F.U32.RP R4, R5 ;  /* 0x0000000500047306 */ /* 0x000e220000209000 */
[----:B------:R-:W-:Y:S02]  /*1e40*/  IADD3 R7, PT, PT, RZ, -R5, RZ ;  /* 0x80000005ff077210 */ /* 0x000fe40007ffe0ff */
[CC--:B------:R-:W-:Y:S02]  /*1e50*/  ISETP.GE.AND P0, PT, R31.reuse, R20.reuse, PT ;  /* 0x000000141f00720c */ /* 0x0c0fe40003f06270 */
[----:B------:R-:W-:Y:S02]  /*1e60*/  VIMNMX R20, PT, PT, R31, R20, !PT ;  /* 0x000000141f147248 */ /* 0x000fe40007fe0100 */
[----:B------:R-:W-:-:S02]  /*1e70*/  SEL R0, RZ, 0x1, P0 ;  /* 0x00000001ff007807 */ /* 0x000fc40000000000 */
[----:B------:R-:W-:Y:S02]  /*1e80*/  ISETP.NE.U32.AND P2, PT, R5, RZ, PT ;  /* 0x000000ff0500720c */ /* 0x000fe40003f45070 */
[----:B------:R-:W-:Y:S02]  /*1e90*/  IADD3 R20, PT, PT, R20, -R31, -R0 ;  /* 0x8000001f14147210 */ /* 0x000fe40007ffe800 */
[----:B------:R-:W-:Y:S01]  /*1ea0*/  MOV R28, 0x7f7ff023 ;  /* 0x7f7ff023001c7802 */ /* 0x000fe20000000f00 */
[----:B0-----:R-:W0:Y:S01]  /*1eb0*/  MUFU.RCP R4, R4 ;  /* 0x0000000400047308 */ /* 0x001e220000001000 */
[----:B------:R-:W-:Y:S02]  /*1ec0*/  MOV R27, 0x7f7ff023 ;  /* 0x7f7ff023001b7802 */ /* 0x000fe40000000f00 */
[----:B------:R-:W-:Y:S02]  /*1ed0*/  MOV R26, 0x7f7ff023 ;  /* 0x7f7ff023001a7802 */ /* 0x000fe40000000f00 */
[----:B------:R-:W-:-:S02]  /*1ee0*/  MOV R25, 0x7f7ff023 ;  /* 0x7f7ff02300197802 */ /* 0x000fc40000000f00 */
[----:B------:R-:W-:Y:S02]  /*1ef0*/  MOV R23, 0x7f7ff023 ;  /* 0x7f7ff02300177802 */ /* 0x000fe40000000f00 */
[----:B------:R-:W-:Y:S02]  /*1f00*/  MOV R22, UR18 ;  /* 0x0000001200167c02 */ /* 0x000fe40008000f00 */
[----:B------:R-:W-:Y:S02]  /*1f10*/  MOV R21, UR11 ;  /* 0x0000000b00157c02 */ /* 0x000fe40008000f00 */
[----:B------:R-:W-:Y:S02]  /*1f20*/  MOV R6, UR10 ;  /* 0x0000000a00067c02 */ /* 0x000fe40008000f00 */
[----:B0-----:R-:W-:Y:S02]  /*1f30*/  IADD3 R2, PT, PT, R4, 0xffffffe, RZ ;  /* 0x0ffffffe04027810 */ /* 0x001fe40007ffe0ff */
[----:B------:R-:W-:-:S02]  /*1f40*/  MOV R4, UR7 ;  /* 0x0000000700047c02 */ /* 0x000fc40008000f00 */
[----:B------:R0:W1:Y:S02]  /*1f50*/  F2I.FTZ.U32.TRUNC.NTZ R3, R2 ;  /* 0x0000000200037305 */ /* 0x000064000021f000 */
[----:B0-----:R-:W-:Y:S02]  /*1f60*/  HFMA2 R2, -RZ, RZ, 0, 0 ;  /* 0x00000000ff027431 */ /* 0x001fe400000001ff */
[----:B-1----:R-:W-:-:S04]  /*1f70*/  IMAD R7, R7, R3, RZ ;  /* 0x0000000307077224 */ /* 0x002fc800078e02ff */
[----:B------:R-:W-:-:S04]  /*1f80*/  IMAD.HI.U32 R3, R3, R7, R2 ;  /* 0x0000000703037227 */ /* 0x000fc800078e0002 */
[----:B------:R-:W-:Y:S02]  /*1f90*/  IMAD.U32 R7, RZ, RZ, UR5 ;  /* 0x00000005ff077e24 */ /* 0x000fe4000f8e00ff */
[----:B------:R-:W-:-:S04]  /*1fa0*/  IMAD.HI.U32 R3, R3, R20, RZ ;  /* 0x0000001403037227 */ /* 0x000fc800078e00ff */
[----:B------:R-:W-:-:S04]  /*1fb0*/  IMAD.MOV R2, RZ, RZ, -R3 ;  /* 0x000000ffff027224 */ /* 0x000fc800078e0a03 */
[----:B------:R-:W-:Y:S01]  /*1fc0*/  IMAD R20, R5, R2, R20 ;  /* 0x0000000205147224 */ /* 0x000fe200078e0214 */
[----:B------:R-:W-:-:S04]  /*1fd0*/  MOV R2, UR9 ;  /* 0x0000000900027c02 */ /* 0x000fc80008000f00 */
[----:B------:R-:W-:-:S13]  /*1fe0*/  ISETP.GE.U32.AND P0, PT, R20, R5, PT ;  /* 0x000000051400720c */ /* 0x000fda0003f06070 */
[----:B------:R-:W-:Y:S02]  /*1ff0*/  @P0 IADD3 R20, PT, PT, -R5, R20, RZ ;  /* 0x0000001405140210 */ /* 0x000fe40007ffe1ff */
[----:B------:R-:W-:Y:S02]  /*2000*/  @P0 IADD3 R3, PT, PT, R3, 0x1, RZ ;  /* 0x0000000103030810 */ /* 0x000fe40007ffe0ff */
[----:B------:R-:W-:-:S13]  /*2010*/  ISETP.GE.U32.AND P1, PT, R20, R5, PT ;  /* 0x000000051400720c */ /* 0x000fda0003f26070 */
[----:B------:R-:W-:Y:S02]  /*2020*/  @P1 IADD3 R3, PT, PT, R3, 0x1, RZ ;  /* 0x0000000103031810 */ /* 0x000fe40007ffe0ff */
[----:B------:R-:W-:Y:S02]  /*2030*/  @!P2 LOP3.LUT R3, RZ, R5, RZ, 0x33, !PT ;  /* 0x00000005ff03a212 */ /* 0x000fe400078e33ff */
[----:B------:R-:W-:Y:S02]  /*2040*/  MOV R5, UR4 ;  /* 0x0000000400057c02 */ /* 0x000fe40008000f00 */
[----:B------:R-:W-:Y:S02]  /*2050*/  IADD3 R0, PT, PT, R0, R3, RZ ;  /* 0x0000000300007210 */ /* 0x000fe40007ffe0ff */
[----:B------:R-:W-:Y:S02]  /*2060*/  MOV R3, UR8 ;  /* 0x0000000800037c02 */ /* 0x000fe40008000f00 */
[----:B------:R-:W-:-:S04]  /*2070*/  LOP3.LUT R0, R0, 0x3, RZ, 0xc0, !PT ;  /* 0x0000000300007812 */ /* 0x000fc800078ec0ff */
[----:B------:R-:W-:-:S13]  /*2080*/  ISETP.NE.AND P0, PT, R0, 0x3, PT ;  /* 0x000000030000780c */ /* 0x000fda0003f05270 */
[----:B------:R-:W-:Y:S05]  /*2090*/  @!P0 BRA `(.L_x_9) ;  /* 0x00000000003c8947 */ /* 0x000fea0003800000 */
[----:B------:R-:W-:Y:S01]  /*20a0*/  IMAD.MOV.U32 R29, RZ, RZ, 0x7f7ff023 ;  /* 0x7f7ff023ff1d7424 */ /* 0x000fe200078e00ff */
[----:B------:R-:W-:Y:S01]  /*20b0*/  MOV R28, 0x7f7ff023 ;  /* 0x7f7ff023001c7802 */ /* 0x000fe20000000f00 */
[----:B------:R-:W-:Y:S01]  /*20c0*/  IMAD.MOV.U32 R24, RZ, RZ, 0x7f7ff023 ;  /* 0x7f7ff023ff187424 */ /* 0x000fe200078e00ff */
[----:B------:R-:W-:Y:S01]  /*20d0*/  MOV R27, 0x7f7ff023 ;  /* 0x7f7ff023001b7802 */ /* 0x000fe20000000f00 */
[----:B------:R-:W-:Y:S01]  /*20e0*/  IMAD.U32 R7, RZ, RZ, UR5 ;  /* 0x00000005ff077e24 */ /* 0x000fe2000f8e00ff */
[----:B------:R-:W-:Y:S02]  /*20f0*/  MOV R26, 0x7f7ff023 ;  /* 0x7f7ff023001a7802 */ /* 0x000fe40000000f00 */
[----:B------:R-:W-:Y:S02]  /*2100*/  MOV R25, 0x7f7ff023 ;  /* 0x7f7ff02300197802 */ /* 0x000fe40000000f00 */
[----:B------:R-:W-:Y:S02]  /*2110*/  MOV R23, 0x7f7ff023 ;  /* 0x7f7ff02300177802 */ /* 0x000fe40000000f00 */
[----:B------:R-:W-:-:S02]  /*2120*/  MOV R22, UR18 ;  /* 0x0000001200167c02 */ /* 0x000fc40008000f00 */
[----:B------:R-:W-:Y:S02]  /*2130*/  MOV R21, UR11 ;  /* 0x0000000b00157c02 */ /* 0x000fe40008000f00 */
[----:B------:R-:W-:Y:S02]  /*2140*/  MOV R6, UR10 ;  /* 0x0000000a00067c02 */ /* 0x000fe40008000f00 */
[----:B------:R-:W-:Y:S02]  /*2150*/  MOV R2, UR9 ;  /* 0x0000000900027c02 */ /* 0x000fe40008000f00 */
[----:B------:R-:W-:Y:S02]  /*2160*/  MOV R3, UR8 ;  /* 0x0000000800037c02 */ /* 0x000fe40008000f00 */
[----:B------:R-:W-:Y:S02]  /*2170*/  MOV R4, UR7 ;  /* 0x0000000700047c02 */ /* 0x000fe40008000f00 */
[----:B------:R-:W-:-:S07]  /*2180*/  MOV R5, UR4 ;  /* 0x0000000400057c02 */ /* 0x000fce0008000f00 */
.L_x_9:
[----:B------:R-:W-:Y:S05]  /*2190*/  BSYNC.RECONVERGENT B0 ;  /* 0x0000000000007941 */ /* 0x000fea0003800200 */
.L_x_8:
[----:B------:R-:W0:Y:S01]  /*21a0*/  S2R R0, SR_TID.X ;  /* 0x0000000000007919 */ /* 0x000e220000002100 */
[----:B------:R-:W-:-:S04]  /*21b0*/  UIADD3 UR4, UPT, UPT, -UR16, UR4, URZ ;  /* 0x0000000410047290 */ /* 0x000fc8000fffe1ff */
[----:B------:R-:W-:-:S04]  /*21c0*/  UISETP.GE.AND UP0, UPT, UR4, UR17, UPT ;  /* 0x000000110400728c */ /* 0x000fc8000bf06270 */
[----:B------:R-:W-:-:S09]  /*21d0*/  UISETP.LT.OR UP0, UPT, UR4, URZ, UP0 ;  /* 0x000000ff0400728c */ /* 0x000fd20008701670 */
[----:B------:R-:W-:Y:S05]  /*21e0*/  BRA.U UP0, `(.L_x_17) ;  /* 0x0000000100647547 */ /* 0x000fea000b800000 */
[----:B------:R-:W-:Y:S01]  /*21f0*/  VIADD R8, R23, 0xf3000000 ;  /* 0xf300000017087836 */ /* 0x000fe20000000000 */
[----:B------:R1:W2:Y:S01]  /*2200*/  MUFU.RSQ R10, R23 ;  /* 0x00000017000a7308 */ /* 0x0002a20000001400 */
[----:B------:R-:W-:Y:S03]  /*2210*/  BSSY.RECONVERGENT B0, `(.L_x_18) ;  /* 0x000000d000007945 */ /* 0x000fe60003800200 */
[----:B------:R-:W-:-:S13]  /*2220*/  ISETP.GT.U32.AND P0, PT, R8, 0x727fffff, PT ;  /* 0x727fffff0800780c */ /* 0x000fda0003f04070 */
[----:B-12---:R-:W-:Y:S05]  /*2230*/  @!P0 BRA `(.L_x_19) ;  /* 0x0000000000188947 */ /* 0x006fea0003800000 */
[----:B------:R-:W-:Y:S01]  /*2240*/  BSSY.RECONVERGENT B1, `(.L_x_20) ;  /* 0x0000003000017945 */ /* 0x000fe20003800200 */
[----:B------:R-:W-:-:S07]  /*2250*/  MOV R13, 0x2270 ;  /* 0x00002270000d7802 */ /* 0x000fce0000000f00 */
[----:B0-----:R-:W-:Y:S05]  /*2260*/  CALL.REL.NOINC `($__internal_0_$__cuda_sm20_sqrt_rn_f32_slowpath) ;  /* 0x0000000c00847944 */ /* 0x001fea0003c00000 */
[----:B------:R-:W-:Y:S05]  /*2270*/  BSYNC.RECONVERGENT B1 ;  /* 0x0000000000017941 */ /* 0x000fea0003800200 */
.L_x_20:
[----:B------:R-:W-:Y:S01]  /*2280*/  MOV R13, R11 ;  /* 0x0000000b000d7202 */ /* 0x000fe20000000f00 */
[----:B------:R-:W-:Y:S06]  /*2290*/  BRA `(.L_x_21) ;  /* 0x0000000000107947 */ /* 0x000fec0003800000 */
.L_x_19:
[C---:B------:R-:W-:Y:S01]  /*22a0*/  FMUL.FTZ R8, R10.reuse, R23 ;  /* 0x000000170a087220 */ /* 0x040fe20000410000 */
[----:B------:R-:W-:-:S03]  /*22b0*/  FMUL.FTZ R9, R10, 0.5 ;  /* 0x3f0000000a097820 */ /* 0x000fc60000410000 */
[----:B------:R-:W-:-:S04]  /*22c0*/  FFMA R13, -R8, R8, R23 ;  /* 0x00000008080d7223 */ /* 0x000fc80000000117 */
[----:B------:R-:W-:-:S07]  /*22d0*/  FFMA R13, R13, R9, R8 ;  /* 0x000000090d0d7223 */ /* 0x000fce0000000008 */
.L_x_21:
[----:B------:R-:W-:Y:S05]  /*22e0*/  BSYNC.RECONVERGENT B0 ;  /* 0x0000000000007941 */ /* 0x000fea0003800200 */
.L_x_18:
[----:B------:R-:W0:Y:S01]  /*22f0*/  LDC R15, c[0x0][0x360] ;  /* 0x0000d800ff0f7b82 */ /* 0x000e220000000800 */
[----:B------:R-:W-:-:S07]  /*2300*/  IADD3 R5, PT, PT, R5, 0x1, RZ ;  /* 0x0000000105057810 */ /* 0x000fce0007ffe0ff */
[----:B------:R-:W1:Y:S08]  /*2310*/  LDC.64 R10, c[0x0][0x380] ;  /* 0x0000e000ff0a7b82 */ /* 0x000e700000000a00 */
[----:B------:R-:W2:Y:S01]  /*2320*/  LDC.64 R8, c[0x0][0x388] ;  /* 0x0000e200ff087b82 */ /* 0x000ea20000000a00 */
[----:B0-----:R-:W-:-:S04]  /*2330*/  IMAD R15, R15, UR4, R0 ;  /* 0x000000040f0f7c24 */ /* 0x001fc8000f8e0200 */
[----:B-1----:R-:W-:-:S05]  /*2340*/  IMAD.WIDE.U32 R10, R15, 0x4, R10 ;  /* 0x000000040f0a7825 */ /* 0x002fca00078e000a */
[----:B------:R1:W-:Y:S01]  /*2350*/  STG.E desc[UR14][R10.64], R13 ;  /* 0x0000000d0a007986 */ /* 0x0003e2000c10190e */
[----:B--2---:R-:W-:-:S05]  /*2360*/  IMAD.WIDE.U32 R8, R15, 0x4, R8 ;  /* 0x000000040f087825 */ /* 0x004fca00078e0008 */
[----:B------:R1:W-:Y:S02]  /*2370*/  STG.E desc[UR14][R8.64], R5 ;  /* 0x0000000508007986 */ /* 0x0003e4000c10190e */
.L_x_17:
[----:B------:R-:W-:-:S04]  /*2380*/  UIADD3 UR4, UPT, UPT, -UR16, UR7, URZ ;  /* 0x0000000710047290 */ /* 0x000fc8000fffe1ff */
[----:B------:R-:W-:-:S04]  /*2390*/  UISETP.GE.AND UP0, UPT, UR4, UR17, UPT ;  /* 0x000000110400728c */ /* 0x000fc8000bf06270 */
[----:B------:R-:W-:-:S09]  /*23a0*/  UISETP.LT.OR UP0, UPT, UR4, URZ, UP0 ;  /* 0x000000ff0400728c */ /* 0x000fd20008701670 */
[----:B------:R-:W-:Y:S05]  /*23b0*/  BRA.U UP0, `(.L_x_22) ;  /* 0x0000000100687547 */ /* 0x000fea000b800000 */
[----:B-1----:R-:W-:Y:S01]  /*23c0*/  IADD3 R8, PT, PT, R24, -0xd000000, RZ ;  /* 0xf300000018087810 */ /* 0x002fe20007ffe0ff */
[----:B------:R1:W2:Y:S01]  /*23d0*/  MUFU.RSQ R5, R24 ;  /* 0x0000001800057308 */ /* 0x0002a20000001400 */
[----:B------:R-:W-:Y:S02]  /*23e0*/  BSSY.RECONVERGENT B0, `(.L_x_23) ;  /* 0x000000e000007945 */ /* 0x000fe40003800200 */
[----:B------:R-:W-:-:S13]  /*23f0*/  ISETP.GT.U32.AND P0, PT, R8, 0x727fffff, PT ;  /* 0x727fffff0800780c */ /* 0x000fda0003f04070 */
[----:B-1----:R-:W-:Y:S05]  /*2400*/  @!P0 BRA `(.L_x_24) ;  /* 0x00000000001c8947 */ /* 0x002fea0003800000 */
[----:B------:R-:W-:Y:S01]  /*2410*/  BSSY.RECONVERGENT B1, `(.L_x_25) ;  /* 0x0000004000017945 */ /* 0x000fe20003800200 */
[----:B------:R-:W-:Y:S02]  /*2420*/  MOV R23, R24 ;  /* 0x0000001800177202 */ /* 0x000fe40000000f00 */
[----:B------:R-:W-:-:S07]  /*2430*/  MOV R13, 0x2450 ;  /* 0x00002450000d7802 */ /* 0x000fce0000000f00 */
[----:B0-2---:R-:W-:Y:S05]  /*2440*/  CALL.REL.NOINC `($__internal_0_$__cuda_sm20_sqrt_rn_f32_slowpath) ;  /* 0x0000000c000c7944 */ /* 0x005fea0003c00000 */
[----:B------:R-:W-:Y:S05]  /*2450*/  BSYNC.RECONVERGENT B1 ;  /* 0x0000000000017941 */ /* 0x000fea0003800200 */
.L_x_25:
[----:B------:R-:W-:Y:S01]  /*2460*/  IMAD.MOV.U32 R13, RZ, RZ, R11 ;  /* 0x000000ffff0d7224 */ /* 0x000fe200078e000b */
[----:B------:R-:W-:Y:S06]  /*2470*/  BRA `(.L_x_26) ;  /* 0x0000000000107947 */ /* 0x000fec0003800000 */
.L_x_24:
[C---:B--2---:R-:W-:Y:S01]  /*2480*/  FMUL.FTZ R13, R5.reuse, R24 ;  /* 0x00000018050d7220 */ /* 0x044fe20000410000 */
[----:B------:R-:W-:-:S03]  /*2490*/  FMUL.FTZ R5, R5, 0.5 ;  /* 0x3f00000005057820 */ /* 0x000fc60000410000 */
[----:B------:R-:W-:-:S04]  /*24a0*/  FFMA R24, -R13, R13, R24 ;  /* 0x0000000d0d187223 */ /* 0x000fc80000000118 */
[----:B------:R-:W-:-:S07]  /*24b0*/  FFMA R13, R24, R5, R13 ;  /* 0x00000005180d7223 */ /* 0x000fce000000000d */
.L_x_26:
[----:B------:R-:W-:Y:S05]  /*24c0*/  BSYNC.RECONVERGENT B0 ;  /* 0x0000000000007941 */ /* 0x000fea0003800200 */
.L_x_23:
        /* <DEDUP_REMOVED lines=9> */
.L_x_22:
[----:B------:R-:W-:-:S04]  /*2560*/  UIADD3 UR4, UPT, UPT, -UR16, UR8, URZ ;  /* 0x0000000810047290 */ /* 0x000fc8000fffe1ff */
[----:B------:R-:W-:-:S04]  /*2570*/  UISETP.GE.AND UP0, UPT, UR4, UR17, UPT ;  /* 0x000000110400728c */ /* 0x000fc8000bf06270 */
[----:B------:R-:W-:-:S09]  /*2580*/  UISETP.LT.OR UP0, UPT, UR4, URZ, UP0 ;  /* 0x000000ff0400728c */ /* 0x000fd20008701670 */
[----:B------:R-:W-:Y:S05]  /*2590*/  BRA.U UP0, `(.L_x_27) ;  /* 0x0000000100647547 */ /* 0x000fea000b800000 */
[----:B---3--:R-:W-:Y:S01]  /*25a0*/  IADD3 R4, PT, PT, R25, -0xd000000, RZ ;  /* 0xf300000019047810 */ /* 0x008fe20007ffe0ff */
[----:B-1----:R1:W2:Y:S01]  /*25b0*/  MUFU.RSQ R8, R25 ;  /* 0x0000001900087308 */ /* 0x0022a20000001400 */
        /* <DEDUP_REMOVED lines=8> */
.L_x_30:
[----:B------:R-:W-:Y:S05]  /*2640*/  BRA `(.L_x_31) ;  /* 0x0000000000107947 */ /* 0x000fea0003800000 */
.L_x_29:
[C---:B--2---:R-:W-:Y:S01]  /*2650*/  FMUL.FTZ R4, R8.reuse, R25 ;  /* 0x0000001908047220 */ /* 0x044fe20000410000 */
[----:B------:R-:W-:-:S03]  /*2660*/  FMUL.FTZ R5, R8, 0.5 ;  /* 0x3f00000008057820 */ /* 0x000fc60000410000 */
[----:B------:R-:W-:-:S04]  /*2670*/  FFMA R11, -R4, R4, R25 ;  /* 0x00000004040b7223 */ /* 0x000fc80000000119 */
[----:B------:R-:W-:-:S07]  /*2680*/  FFMA R11, R11, R5, R4 ;  /* 0x000000050b0b7223 */ /* 0x000fce0000000004 */
.L_x_31:
[----:B------:R-:W-:Y:S05]  /*2690*/  BSYNC.RECONVERGENT B0 ;  /* 0x0000000000007941 */ /* 0x000fea0003800200 */
.L_x_28:
        /* <DEDUP_REMOVED lines=9> */
.L_x_27:
[----:B------:R-:W-:-:S04]  /*2730*/  UIADD3 UR4, UPT, UPT, -UR16, UR9, URZ ;  /* 0x0000000910047290 */ /* 0x000fc8000fffe1ff */
[----:B------:R-:W-:-:S04]  /*2740*/  UISETP.GE.AND UP0, UPT, UR4, UR17, UPT ;  /* 0x000000110400728c */ /* 0x000fc8000bf06270 */
[----:B------:R-:W-:-:S09]  /*2750*/  UISETP.LT.OR UP0, UPT, UR4, URZ, UP0 ;  /* 0x000000ff0400728c */ /* 0x000fd20008701670 */
[----:B------:R-:W-:Y:S05]  /*2760*/  BRA.U UP0, `(.L_x_32) ;  /* 0x0000000100647547 */ /* 0x000fea000b800000 */
[----:B---34-:R-:W-:Y:S01]  /*2770*/  VIADD R4, R26, 0xf3000000 ;  /* 0xf30000001a047836 */ /* 0x018fe20000000000 */
[----:B------:R2:W3:Y:S01]  /*2780*/  MUFU.RSQ R3, R26 ;  /* 0x0000001a00037308 */ /* 0x0004e20000001400 */
[----:B------:R-:W-:Y:S03]  /*2790*/  BSSY.RECONVERGENT B0, `(.L_x_33) ;  /* 0x000000d000007945 */ /* 0x000fe60003800200 */
[----:B------:R-:W-:-:S13]  /*27a0*/  ISETP.GT.U32.AND P0, PT, R4, 0x727fffff, PT ;  /* 0x727fffff0400780c */ /* 0x000fda0003f04070 */
[----:B--23--:R-:W-:Y:S05]  /*27b0*/  @!P0 BRA `(.L_x_34) ;  /* 0x0000000000188947 */ /* 0x00cfea0003800000 */
[----:B------:R-:W-:Y:S01]  /*27c0*/  BSSY.RECONVERGENT B1, `(.L_x_35) ;  /* 0x0000004000017945 */ /* 0x000fe20003800200 */
[----:B------:R-:W-:Y:S02]  /*27d0*/  MOV R23, R26 ;  /* 0x0000001a00177202 */ /* 0x000fe40000000f00 */
[----:B-1----:R-:W-:-:S07]  /*27e0*/  MOV R13, 0x2800 ;  /* 0x00002800000d7802 */ /* 0x002fce0000000f00 */
[----:B0-----:R-:W-:Y:S05]  /*27f0*/  CALL.REL.NOINC `($__internal_0_$__cuda_sm20_sqrt_rn_f32_slowpath) ;  /* 0x0000000800207944 */ /* 0x001fea0003c00000 */
[----:B------:R-:W-:Y:S05]  /*2800*/  BSYNC.RECONVERGENT B1 ;  /* 0x0000000000017941 */ /* 0x000fea0003800200 */
.L_x_35:
[----:B------:R-:W-:Y:S05]  /*2810*/  BRA `(.L_x_36) ;  /* 0x0000000000107947 */ /* 0x000fea0003800000 */
.L_x_34:
[C---:B-1----:R-:W-:Y:S01]  /*2820*/  FMUL.FTZ R11, R3.reuse, R26 ;  /* 0x0000001a030b7220 */ /* 0x042fe20000410000 */
[----:B------:R-:W-:-:S03]  /*2830*/  FMUL.FTZ R3, R3, 0.5 ;  /* 0x3f00000003037820 */ /* 0x000fc60000410000 */
[----:B------:R-:W-:-:S04]  /*2840*/  FFMA R26, -R11, R11, R26 ;  /* 0x0000000b0b1a7223 */ /* 0x000fc8000000011a */
[----:B------:R-:W-:-:S07]  /*2850*/  FFMA R11, R26, R3, R11 ;  /* 0x000000031a0b7223 */ /* 0x000fce000000000b */
.L_x_36:
[----:B------:R-:W-:Y:S05]  /*2860*/  BSYNC.RECONVERGENT B0 ;  /* 0x0000000000007941 */ /* 0x000fea0003800200 */
.L_x_33:
        /* <DEDUP_REMOVED lines=9> */
.L_x_32:
[----:B------:R-:W-:-:S04]  /*2900*/  UIADD3 UR5, UPT, UPT, -UR16, UR5, URZ ;  /* 0x0000000510057290 */ /* 0x000fc8000fffe1ff */
[----:B------:R-:W-:-:S04]  /*2910*/  UISETP.GE.AND UP0, UPT, UR5, UR17, UPT ;  /* 0x000000110500728c */ /* 0x000fc8000bf06270 */
[----:B------:R-:W-:-:S09]  /*2920*/  UISETP.LT.OR UP0, UPT, UR5, URZ, UP0 ;  /* 0x000000ff0500728c */ /* 0x000fd20008701670 */
[----:B------:R-:W-:Y:S05]  /*2930*/  BRA.U UP0, `(.L_x_37) ;  /* 0x0000000100687547 */ /* 0x000fea000b800000 */
[----:B0-----:R-:W-:Y:S01]  /*2940*/  IADD3 R2, PT, PT, R27, -0xd000000, RZ ;  /* 0xf30000001b027810 */ /* 0x001fe20007ffe0ff */
[----:B---34-:R0:W2:Y:S01]  /*2950*/  MUFU.RSQ R4, R27 ;  /* 0x0000001b00047308 */ /* 0x0180a20000001400 */
[----:B------:R-:W-:Y:S02]  /*2960*/  BSSY.RECONVERGENT B0, `(.L_x_38) ;  /* 0x000000e000007945 */ /* 0x000fe40003800200 */
[----:B------:R-:W-:-:S13]  /*2970*/  ISETP.GT.U32.AND P0, PT, R2, 0x727fffff, PT ;  /* 0x727fffff0200780c */ /* 0x000fda0003f04070 */
[----:B0-----:R-:W-:Y:S05]  /*2980*/  @!P0 BRA `(.L_x_39) ;  /* 0x00000000001c8947 */ /* 0x001fea0003800000 */
[----:B------:R-:W-:Y:S01]  /*2990*/  BSSY.RECONVERGENT B1, `(.L_x_40) ;  /* 0x0000004000017945 */ /* 0x000fe20003800200 */
[----:B------:R-:W-:Y:S02]  /*29a0*/  MOV R23, R27 ;  /* 0x0000001b00177202 */ /* 0x000fe40000000f00 */
[----:B-1----:R-:W-:-:S07]  /*29b0*/  MOV R13, 0x29d0 ;  /* 0x000029d0000d7802 */ /* 0x002fce0000000f00 */
[----:B--2---:R-:W-:Y:S05]  /*29c0*/  CALL.REL.NOINC `($__internal_0_$__cuda_sm20_sqrt_rn_f32_slowpath) ;  /* 0x0000000400ac7944 */ /* 0x004fea0003c00000 */
[----:B------:R-:W-:Y:S05]  /*29d0*/  BSYNC.RECONVERGENT B1 ;  /* 0x0000000000017941 */ /* 0x000fea0003800200 */
.L_x_40:
[----:B------:R-:W-:Y:S01]  /*29e0*/  IMAD.MOV.U32 R9, RZ, RZ, R11 ;  /* 0x000000ffff097224 */ /* 0x000fe200078e000b */
[----:B------:R-:W-:Y:S06]  /*29f0*/  BRA `(.L_x_41) ;  /* 0x0000000000107947 */ /* 0x000fec0003800000 */
.L_x_39:
[C---:B--2---:R-:W-:Y:S01]  /*2a00*/  FMUL.FTZ R2, R4.reuse, R27 ;  /* 0x0000001b04027220 */ /* 0x044fe20000410000 */
[----:B------:R-:W-:-:S03]  /*2a10*/  FMUL.FTZ R3, R4, 0.5 ;  /* 0x3f00000004037820 */ /* 0x000fc60000410000 */
[----:B-1----:R-:W-:-:S04]  /*2a20*/  FFMA R9, -R2, R2, R27 ;  /* 0x0000000202097223 */ /* 0x002fc8000000011b */
[----:B------:R-:W-:-:S07]  /*2a30*/  FFMA R9, R9, R3, R2 ;  /* 0x0000000309097223 */ /* 0x000fce0000000002 */
.L_x_41:
[----:B------:R-:W-:Y:S05]  /*2a40*/  BSYNC.RECONVERGENT B0 ;  /* 0x0000000000007941 */ /* 0x000fea0003800200 */
.L_x_38:
        /* <DEDUP_REMOVED lines=9> */
.L_x_37:
[----:B------:R-:W-:-:S04]  /*2ae0*/  UIADD3 UR4, UPT, UPT, -UR16, UR10, URZ ;  /* 0x0000000a10047290 */ /* 0x000fc8000fffe1ff */
[----:B------:R-:W-:-:S04]  /*2af0*/  UISETP.GE.AND UP0, UPT, UR4, UR17, UPT ;  /* 0x000000110400728c */ /* 0x000fc8000bf06270 */
[----:B------:R-:W-:-:S09]  /*2b00*/  UISETP.LT.OR UP0, UPT, UR4, URZ, UP0 ;  /* 0x000000ff0400728c */ /* 0x000fd20008701670 */
[----:B------:R-:W-:Y:S05]  /*2b10*/  BRA.U UP0, `(.L_x_42) ;  /* 0x0000000100687547 */ /* 0x000fea000b800000 */
[----:B0-----:R-:W-:Y:S01]  /*2b20*/  IADD3 R2, PT, PT, R28, -0xd000000, RZ ;  /* 0xf30000001c027810 */ /* 0x001fe20007ffe0ff */
[----:B----4-:R0:W2:Y:S01]  /*2b30*/  MUFU.RSQ R3, R28 ;  /* 0x0000001c00037308 */ /* 0x0100a20000001400 */
[----:B------:R-:W-:Y:S02]  /*2b40*/  BSSY.RECONVERGENT B0, `(.L_x_43) ;  /* 0x000000e000007945 */ /* 0x000fe40003800200 */
[----:B------:R-:W-:-:S13]  /*2b50*/  ISETP.GT.U32.AND P0, PT, R2, 0x727fffff, PT ;  /* 0x727fffff0200780c */ /* 0x000fda0003f04070 */
[----:B0-----:R-:W-:Y:S05]  /*2b60*/  @!P0 BRA `(.L_x_44) ;  /* 0x00000000001c8947 */ /* 0x001fea0003800000 */
[----:B------:R-:W-:Y:S01]  /*2b70*/  BSSY.RECONVERGENT B1, `(.L_x_45) ;  /* 0x0000004000017945 */ /* 0x000fe20003800200 */
[----:B------:R-:W-:Y:S02]  /*2b80*/  MOV R23, R28 ;  /* 0x0000001c00177202 */ /* 0x000fe40000000f00 */
[----:B-1-3--:R-:W-:-:S07]  /*2b90*/  MOV R13, 0x2bb0 ;  /* 0x00002bb0000d7802 */ /* 0x00afce0000000f00 */
[----:B--2---:R-:W-:Y:S05]  /*2ba0*/  CALL.REL.NOINC `($__internal_0_$__cuda_sm20_sqrt_rn_f32_slowpath) ;  /* 0x0000000400347944 */ /* 0x004fea0003c00000 */
[----:B------:R-:W-:Y:S05]  /*2bb0*/  BSYNC.RECONVERGENT B1 ;  /* 0x0000000000017941 */ /* 0x000fea0003800200 */
.L_x_45:
[----:B------:R-:W-:Y:S01]  /*2bc0*/  MOV R7, R11 ;  /* 0x0000000b00077202 */ /* 0x000fe20000000f00 */
[----:B------:R-:W-:Y:S06]  /*2bd0*/  BRA `(.L_x_46) ;  /* 0x0000000000107947 */ /* 0x000fec0003800000 */
.L_x_44:
[C---:B--2---:R-:W-:Y:S01]  /*2be0*/  FMUL.FTZ R7, R3.reuse, R28 ;  /* 0x0000001c03077220 */ /* 0x044fe20000410000 */
[----:B------:R-:W-:-:S03]  /*2bf0*/  FMUL.FTZ R2, R3, 0.5 ;  /* 0x3f00000003027820 */ /* 0x000fc60000410000 */
[----:B------:R-:W-:-:S04]  /*2c00*/  FFMA R28, -R7, R7, R28 ;  /* 0x00000007071c7223 */ /* 0x000fc8000000011c */
[----:B------:R-:W-:-:S07]  /*2c10*/  FFMA R7, R28, R2, R7 ;  /* 0x000000021c077223 */ /* 0x000fce0000000007 */
.L_x_46:
[----:B------:R-:W-:Y:S05]  /*2c20*/  BSYNC.RECONVERGENT B0 ;  /* 0x0000000000007941 */ /* 0x000fea0003800200 */
.L_x_43:
[----:B-1-3--:R-:W0:Y:S01]  /*2c30*/  LDC R9, c[0x0][0x360] ;  /* 0x0000d800ff097b82 */ /* 0x00ae220000000800 */
[----:B------:R-:W-:-:S07]  /*2c40*/  VIADD R11, R6, 0x1 ;  /* 0x00000001060b7836 */ /* 0x000fce0000000000 */
[----:B------:R-:W1:Y:S08]  /*2c50*/  LDC.64 R2, c[0x0][0x380] ;  /* 0x0000e000ff027b82 */ /* 0x000e700000000a00 */
[----:B------:R-:W2:Y:S01]  /*2c60*/  LDC.64 R4, c[0x0][0x388] ;  /* 0x0000e200ff047b82 */ /* 0x000ea20000000a00 */
[----:B0-----:R-:W-:-:S04]  /*2c70*/  IMAD R9, R9, UR4, R0 ;  /* 0x0000000409097c24 */ /* 0x001fc8000f8e0200 */
[----:B-1----:R-:W-:-:S05]  /*2c80*/  IMAD.WIDE.U32 R2, R9, 0x4, R2 ;  /* 0x0000000409027825 */ /* 0x002fca00078e0002 */
[----:B------:R0:W-:Y:S01]  /*2c90*/  STG.E desc[UR14][R2.64], R7 ;  /* 0x0000000702007986 */ /* 0x0001e2000c10190e */
[----:B--2---:R-:W-:-:S05]  /*2ca0*/  IMAD.WIDE.U32 R4, R9, 0x4, R4 ;  /* 0x0000000409047825 */ /* 0x004fca00078e0004 */
[----:B------:R0:W-:Y:S02]  /*2cb0*/  STG.E desc[UR14][R4.64], R11 ;  /* 0x0000000b04007986 */ /* 0x0001e4000c10190e */
.L_x_42:
        /* <DEDUP_REMOVED lines=14> */
.L_x_50:
[----:B------:R-:W-:Y:S01]  /*2da0*/  MOV R7, R11 ;  /* 0x0000000b00077202 */ /* 0x000fe20000000f00 */
[----:B------:R-:W-:Y:S06]  /*2db0*/  BRA `(.L_x_51) ;  /* 0x0000000000107947 */ /* 0x000fec0003800000 */
.L_x_49:
[C---:B--2---:R-:W-:Y:S01]  /*2dc0*/  FMUL.FTZ R2, R4.reuse, R29 ;  /* 0x0000001d04027220 */ /* 0x044fe20000410000 */
[----:B------:R-:W-:-:S03]  /*2dd0*/  FMUL.FTZ R3, R4, 0.5 ;  /* 0x3f00000004037820 */ /* 0x000fc60000410000 */
[----:B------:R-:W-:-:S04]  /*2de0*/  FFMA R7, -R2, R2, R29 ;  /* 0x0000000202077223 */ /* 0x000fc8000000011d */
[----:B------:R-:W-:-:S07]  /*2df0*/  FFMA R7, R7, R3, R2 ;  /* 0x0000000307077223 */ /* 0x000fce0000000002 */
.L_x_51:
[----:B------:R-:W-:Y:S05]  /*2e00*/  BSYNC.RECONVERGENT B0 ;  /* 0x0000000000007941 */ /* 0x000fea0003800200 */
.L_x_48:
[----:B-1----:R-:W0:Y:S01]  /*2e10*/  LDC R9, c[0x0][0x360] ;  /* 0x0000d800ff097b82 */ /* 0x002e220000000800 */
        /* <DEDUP_REMOVED lines=8> */
.L_x_47:
[----:B------:R-:W-:-:S04]  /*2ea0*/  UIADD3 UR5, UPT, UPT, -UR16, UR18, URZ ;  /* 0x0000001210057290 */ /* 0x000fc8000fffe1ff */
[----:B------:R-:W-:-:S04]  /*2eb0*/  UISETP.GE.AND UP0, UPT, UR5, UR17, UPT ;  /* 0x000000110500728c */ /* 0x000fc8000bf06270 */
[----:B------:R-:W-:-:S06]  /*2ec0*/  UISETP.LT.OR UP0, UPT, UR5, URZ, UP0 ;  /* 0x000000ff0500728c */ /* 0x000fcc0008701670 */
[----:B------:R-:W-:-:S13]  /*2ed0*/  PLOP3.LUT P0, PT, PT, PT, UP0, 0x80, 0x8 ;  /* 0x000000000008781c */ /* 0x000fda0003f0f008 */
[----:B------:R-:W-:Y:S05]  /*2ee0*/  @P0 EXIT ;  /* 0x000000000000094d */ /* 0x000fea0003800000 */
[----:B0-----:R-:W-:Y:S01]  /*2ef0*/  VIADD R2, R30, 0xf3000000 ;  /* 0xf30000001e027836 */ /* 0x001fe20000000000 */
[----:B----4-:R0:W2:Y:S01]  /*2f00*/  MUFU.RSQ R3, R30 ;  /* 0x0000001e00037308 */ /* 0x0100a20000001400 */
[----:B------:R-:W-:Y:S03]  /*2f10*/  BSSY.RECONVERGENT B0, `(.L_x_52) ;  /* 0x000000c000007945 */ /* 0x000fe60003800200 */
[----:B------:R-:W-:-:S13]  /*2f20*/  ISETP.GT.U32.AND P0, PT, R2, 0x727fffff, PT ;  /* 0x727fffff0200780c */ /* 0x000fda0003f04070 */
[----:B0-2---:R-:W-:Y:S05]  /*2f30*/  @!P0 BRA `(.L_x_53) ;  /* 0x0000000000148947 */ /* 0x005fea0003800000 */
[----:B------:R-:W-:Y:S02]  /*2f40*/  MOV R23, R30 ;  /* 0x0000001e00177202 */ /* 0x000fe40000000f00 */
[----:B-1-3--:R-:W-:-:S07]  /*2f50*/  MOV R13, 0x2f70 ;  /* 0x00002f70000d7802 */ /* 0x00afce0000000f00 */
[----:B------:R-:W-:Y:S05]  /*2f60*/  CALL.REL.NOINC `($__internal_0_$__cuda_sm20_sqrt_rn_f32_slowpath) ;  /* 0x0000000000447944 */ /* 0x000fea0003c00000 */
[----:B------:R-:W-:Y:S01]  /*2f70*/  MOV R7, R11 ;  /* 0x0000000b00077202 */ /* 0x000fe20000000f00 */
[----:B------:R-:W-:Y:S06]  /*2f80*/  BRA `(.L_x_54) ;  /* 0x0000000000107947 */ /* 0x000fec0003800000 */
.L_x_53:
[C---:B------:R-:W-:Y:S01]  /*2f90*/  FMUL.FTZ R7, R3.reuse, R30 ;  /* 0x0000001e03077220 */ /* 0x040fe20000410000 */
[----:B------:R-:W-:-:S03]  /*2fa0*/  FMUL.FTZ R2, R3, 0.5 ;  /* 0x3f00000003027820 */ /* 0x000fc60000410000 */
[----:B------:R-:W-:-:S04]  /*2fb0*/  FFMA R30, -R7, R7, R30 ;  /* 0x00000007071e7223 */ /* 0x000fc8000000011e */
[----:B------:R-:W-:-:S07]  /*2fc0*/  FFMA R7, R30, R2, R7 ;  /* 0x000000021e077223 */ /* 0x000fce0000000007 */
.L_x_54:
[----:B------:R-:W-:Y:S05]  /*2fd0*/  BSYNC.RECONVERGENT B0 ;  /* 0x0000000000007941 */ /* 0x000fea0003800200 */
.L_x_52:
[----:B-1-3--:R-:W0:Y:S01]  /*2fe0*/  LDC R9, c[0x0][0x360] ;  /* 0x0000d800ff097b82 */ /* 0x00ae220000000800 */
[----:B------:R-:W-:-:S07]  /*2ff0*/  IADD3 R11, PT, PT, R22, 0x1, RZ ;  /* 0x00000001160b7810 */ /* 0x000fce0007ffe0ff */
[----:B------:R-:W1:Y:S08]  /*3000*/  LDC.64 R2, c[0x0][0x380] ;  /* 0x0000e000ff027b82 */ /* 0x000e700000000a00 */
[----:B------:R-:W2:Y:S01]  /*3010*/  LDC.64 R4, c[0x0][0x388] ;  /* 0x0000e200ff047b82 */ /* 0x000ea20000000a00 */
[----:B0-----:R-:W-:-:S04]  /*3020*/  IMAD R9, R9, UR5, R0 ;  /* 0x0000000509097c24 */ /* 0x001fc8000f8e0200 */
[----:B-1----:R-:W-:-:S05]  /*3030*/  IMAD.WIDE.U32 R2, R9, 0x4, R2 ;  /* 0x0000000409027825 */ /* 0x002fca00078e0002 */
[----:B------:R-:W-:Y:S01]  /*3040*/  STG.E desc[UR14][R2.64], R7 ;  /* 0x0000000702007986 */ /* 0x000fe2000c10190e */
[----:B--2---:R-:W-:-:S05]  /*3050*/  IMAD.WIDE.U32 R4, R9, 0x4, R4 ;  /* 0x0000000409047825 */ /* 0x004fca00078e0004 */
[----:B------:R-:W-:Y:S01]  /*3060*/  STG.E desc[UR14][R4.64], R11 ;  /* 0x0000000b04007986 */ /* 0x000fe2000c10190e */
[----:B------:R-:W-:Y:S05]  /*3070*/  EXIT ;  /* 0x000000000000794d */ /* 0x000fea0003800000 */
        .weak           $__internal_0_$__cuda_sm20_sqrt_rn_f32_slowpath
        .type           $__internal_0_$__cuda_sm20_sqrt_rn_f32_slowpath,@function
        .size           $__internal_0_$__cuda_sm20_sqrt_rn_f32_slowpath,(.L_x_57 - $__internal_0_$__cuda_sm20_sqrt_rn_f32_slowpath)
$__internal_0_$__cuda_sm20_sqrt_rn_f32_slowpath:
[----:B------:R-:W-:-:S13]  /*3080*/  LOP3.LUT P0, RZ, R23, 0x7fffffff, RZ, 0xc0, !PT ;  /* 0x7fffffff17ff7812 */ /* 0x000fda000780c0ff */
[----:B------:R-:W-:Y:S01]  /*3090*/  @!P0 MOV R8, R23 ;  /* 0x0000001700088202 */ /* 0x000fe20000000f00 */
[----:B------:R-:W-:Y:S06]  /*30a0*/  @!P0 BRA `(.L_x_55) ;  /* 0x0000000000408947 */ /* 0x000fec0003800000 */
[----:B------:R-:W-:-:S13]  /*30b0*/  FSETP.GEU.FTZ.AND P0, PT, R23, RZ, PT ;  /* 0x000000ff1700720b */ /* 0x000fda0003f1e000 */
[----:B------:R-:W-:Y:S01]  /*30c0*/  @!P0 IMAD.MOV.U32 R8, RZ, RZ, 0x7fffffff ;  /* 0x7fffffffff088424 */ /* 0x000fe200078e00ff */
[----:B------:R-:W-:Y:S06]  /*30d0*/  @!P0 BRA `(.L_x_55) ;  /* 0x0000000000348947 */ /* 0x000fec0003800000 */
[----:B------:R-:W-:-:S13]  /*30e0*/  FSETP.GTU.FTZ.AND P0, PT, |R23|, +INF , PT ;  /* 0x7f8000001700780b */ /* 0x000fda0003f1c200 */
[----:B------:R-:W-:Y:S01]  /*30f0*/  @P0 FADD.FTZ R8, R23, 1 ;  /* 0x3f80000017080421 */ /* 0x000fe20000010000 */
[----:B------:R-:W-:Y:S06]  /*3100*/  @P0 BRA `(.L_x_55) ;  /* 0x0000000000280947 */ /* 0x000fec0003800000 */
[----:B------:R-:W-:-:S13]  /*3110*/  FSETP.NEU.FTZ.AND P0, PT, |R23|, +INF , PT ;  /* 0x7f8000001700780b */ /* 0x000fda0003f1d200 */
[----:B------:R-:W-:-:S04]  /*3120*/  @P0 FFMA R9, R23, 1.84467440737095516160e+19, RZ ;  /* 0x5f80000017090823 */ /* 0x000fc800000000ff */
[----:B------:R-:W0:Y:S02]  /*3130*/  @P0 MUFU.RSQ R8, R9 ;  /* 0x0000000900080308 */ /* 0x000e240000001400 */
[----:B0-----:R-:W-:Y:S01]  /*3140*/  @P0 FMUL.FTZ R10, R9, R8 ;  /* 0x00000008090a0220 */ /* 0x001fe20000410000 */
[----:B------:R-:W-:Y:S01]  /*3150*/  @P0 FMUL.FTZ R12, R8, 0.5 ;  /* 0x3f000000080c0820 */ /* 0x000fe20000410000 */
[----:B------:R-:W-:Y:S02]  /*3160*/  @!P0 MOV R8, R23 ;  /* 0x0000001700088202 */ /* 0x000fe40000000f00 */
[----:B------:R-:W-:-:S04]  /*3170*/  @P0 FADD.FTZ R11, -R10, -RZ ;  /* 0x800000ff0a0b0221 */ /* 0x000fc80000010100 */
[----:B------:R-:W-:-:S04]  /*3180*/  @P0 FFMA R11, R10, R11, R9 ;  /* 0x0000000b0a0b0223 */ /* 0x000fc80000000009 */
[----:B------:R-:W-:-:S04]  /*3190*/  @P0 FFMA R11, R11, R12, R10 ;  /* 0x0000000c0b0b0223 */ /* 0x000fc8000000000a */
[----:B------:R-:W-:-:S07]  /*31a0*/  @P0 FMUL.FTZ R8, R11, 2.3283064365386962891e-10 ;  /* 0x2f8000000b080820 */ /* 0x000fce0000410000 */
.L_x_55:
[----:B------:R-:W-:Y:S01]  /*31b0*/  HFMA2 R9, -RZ, RZ, 0, 0 ;  /* 0x00000000ff097431 */ /* 0x000fe200000001ff */
[----:B------:R-:W-:Y:S02]  /*31c0*/  MOV R11, R8 ;  /* 0x00000008000b7202 */ /* 0x000fe40000000f00 */
[----:B------:R-:W-:-:S04]  /*31d0*/  MOV R8, R13 ;  /* 0x0000000d00087202 */ /* 0x000fc80000000f00 */
[----:B------:R-:W-:Y:S05]  /*31e0*/  RET.REL.NODEC R8 `(_Z16search_min_driftPfPiPKfPKiS4_S4_) ;  /* 0xffffffcc08847950 */ /* 0x000fea0003c3ffff */
.L_x_56:
[----:B------:R-:W-:-:S00]  /*31f0*/  BRA `(.L_x_56) ;  /* 0xfffffffc00fc7947 */ /* 0x000fc0000383ffff */
[----:B------:R-:W-:-:S00]  /*3200*/  NOP ;  /* 0x0000000000007918 */ /* 0x000fc00000000000 */
[----:B------:R-:W-:-:S00]  /*3210*/  NOP ;  /* 0x0000000000007918 */ /* 0x000fc00000000000 */
[----:B------:R-:W-:-:S00]  /*3220*/  NOP ;  /* 0x0000000000007918 */ /* 0x000fc00000000000 */
[----:B------:R-:W-:-:S00]  /*3230*/  NOP ;  /* 0x0000000000007918 */ /* 0x000fc00000000000 */
[----:B------:R-:W-:-:S00]  /*3240*/  NOP ;  /* 0x0000000000007918 */ /* 0x000fc00000000000 */
[----:B------:R-:W-:-:S00]  /*3250*/  NOP ;  /* 0x0000000000007918 */ /* 0x000fc00000000000 */
[----:B------:R-:W-:-:S00]  /*3260*/  NOP ;  /* 0x0000000000007918 */ /* 0x000fc00000000000 */
[----:B------:R-:W-:-:S00]  /*3270*/  NOP ;  /* 0x0000000000007918 */ /* 0x000fc00000000000 */
.L_x_57:


//--------------------- .nv.shared._Z16search_min_driftPfPiPKfPKiS4_S4_ --------------------------
	.section	.nv.shared._Z16search_min_driftPfPiPKfPKiS4_S4_,"aw",@nobits
	.sectionflags	@""
	.align	4
.nv.shared._Z16search_min_driftPfPiPKfPKiS4_S4_:
	.zero		2496


//--------------------- .nv.shared.reserved.0     --------------------------
	.section	.nv.shared.reserved.0,"aw",@nobits
	.weak		__nv_reservedSMEM_offset_0_alias
	.size		__nv_reservedSMEM_offset_0_alias, 0, 64
	.other		__nv_reservedSMEM_offset_0_alias,@"STO_CUDA_RESERVED_SHARED STV_DEFAULT"
__nv_reservedSMEM_offset_0_alias:
	.zero		0
	.zero		64


//--------------------- .nv.constant0._Z16search_min_driftPfPiPKfPKiS4_S4_ --------------------------
	.section	.nv.constant0._Z16search_min_driftPfPiPKfPKiS4_S4_,"a",@progbits
	.sectionflags	@""
	.align	4
.nv.constant0._Z16search_min_driftPfPiPKfPKiS4_S4_:
	.zero		944


//--------------------- SYMBOLS --------------------------

	.type		.nv.reservedSmem.offset0,@object
	.size		.nv.reservedSmem.offset0,0x4
	.type		.nv.reservedSmem.cap,@object
	.size		.nv.reservedSmem.cap,0x4
